//
// Generated by NVIDIA NVVM Compiler
//
// Compiler Build ID: CL-36424714
// Cuda compilation tools, release 13.0, V13.0.88
// Based on NVVM 20.0.0
//

.version 9.0
.target sm_100
.address_size 64

	// .globl	_Z7mmatrixPfS_S_iii

.visible .entry _Z7mmatrixPfS_S_iii(
	.param .u64 .ptr .align 1 _Z7mmatrixPfS_S_iii_param_0,
	.param .u64 .ptr .align 1 _Z7mmatrixPfS_S_iii_param_1,
	.param .u64 .ptr .align 1 _Z7mmatrixPfS_S_iii_param_2,
	.param .u32 _Z7mmatrixPfS_S_iii_param_3,
	.param .u32 _Z7mmatrixPfS_S_iii_param_4,
	.param .u32 _Z7mmatrixPfS_S_iii_param_5
)
{
	.reg .pred 	%p<13>;
	.reg .b32 	%r<94>;
	.reg .b32 	%f<68>;
	.reg .b64 	%rd<69>;

	ld.param.u64 	%rd4, [_Z7mmatrixPfS_S_iii_param_0];
	ld.param.u64 	%rd5, [_Z7mmatrixPfS_S_iii_param_1];
	ld.param.u64 	%rd3, [_Z7mmatrixPfS_S_iii_param_2];
	ld.param.u32 	%r46, [_Z7mmatrixPfS_S_iii_param_3];
	ld.param.u32 	%r44, [_Z7mmatrixPfS_S_iii_param_4];
	ld.param.u32 	%r45, [_Z7mmatrixPfS_S_iii_param_5];
	cvta.to.global.u64 	%rd1, %rd5;
	cvta.to.global.u64 	%rd2, %rd4;
	mov.u32 	%r48, %ctaid.y;
	mov.u32 	%r49, %ntid.y;
	mov.u32 	%r50, %tid.y;
	mad.lo.s32 	%r51, %r48, %r49, %r50;
	mov.u32 	%r52, %ctaid.x;
	mov.u32 	%r53, %ntid.x;
	mul.lo.s32 	%r2, %r52, %r53;
	mov.u32 	%r3, %tid.x;
	add.s32 	%r4, %r2, %r3;
	setp.ge.u32 	%p1, %r4, %r45;
	setp.ge.u32 	%p2, %r51, %r46;
	or.pred  	%p3, %p1, %p2;
	@%p3 bra 	$L__BB0_14;
	setp.lt.s32 	%p4, %r44, 1;
	mov.f32 	%f67, 0f00000000;
	@%p4 bra 	$L__BB0_13;
	mul.lo.s32 	%r5, %r44, %r51;
	and.b32  	%r6, %r44, 7;
	setp.lt.u32 	%p5, %r44, 8;
	mov.f32 	%f67, 0f00000000;
	mov.b32 	%r92, 0;
	@%p5 bra 	$L__BB0_5;
	and.b32  	%r92, %r44, 2147483640;
	neg.s32 	%r90, %r92;
	add.s32 	%r55, %r3, %r45;
	add.s32 	%r89, %r55, %r2;
	shl.b32 	%r10, %r45, 3;
	shl.b32 	%r56, %r45, 1;
	add.s32 	%r88, %r4, %r56;
	mad.lo.s32 	%r87, %r45, 3, %r4;
	shl.b32 	%r57, %r45, 2;
	add.s32 	%r86, %r4, %r57;
	mad.lo.s32 	%r85, %r45, 5, %r4;
	mad.lo.s32 	%r84, %r45, 6, %r4;
	mad.lo.s32 	%r83, %r45, 7, %r4;
	add.s32 	%r81, %r5, 3;
	mov.f32 	%f67, 0f00000000;
	mov.u32 	%r82, %r4;
$L__BB0_4:
	.pragma "nounroll";
	add.s32 	%r58, %r81, -3;
	mul.wide.u32 	%rd6, %r58, 4;
	add.s64 	%rd7, %rd2, %rd6;
	ld.global.f32 	%f17, [%rd7];
	mul.wide.u32 	%rd8, %r82, 4;
	add.s64 	%rd9, %rd1, %rd8;
	ld.global.f32 	%f18, [%rd9];
	fma.rn.f32 	%f19, %f17, %f18, %f67;
	add.s32 	%r59, %r81, -2;
	mul.wide.u32 	%rd10, %r59, 4;
	add.s64 	%rd11, %rd2, %rd10;
	ld.global.f32 	%f20, [%rd11];
	mul.wide.u32 	%rd12, %r89, 4;
	add.s64 	%rd13, %rd1, %rd12;
	ld.global.f32 	%f21, [%rd13];
	fma.rn.f32 	%f22, %f20, %f21, %f19;
	add.s32 	%r60, %r81, -1;
	mul.wide.u32 	%rd14, %r60, 4;
	add.s64 	%rd15, %rd2, %rd14;
	ld.global.f32 	%f23, [%rd15];
	mul.wide.u32 	%rd16, %r88, 4;
	add.s64 	%rd17, %rd1, %rd16;
	ld.global.f32 	%f24, [%rd17];
	fma.rn.f32 	%f25, %f23, %f24, %f22;
	add.s32 	%r61, %r81, 4;
	mul.wide.u32 	%rd18, %r81, 4;
	add.s64 	%rd19, %rd2, %rd18;
	ld.global.f32 	%f26, [%rd19];
	mul.wide.u32 	%rd20, %r87, 4;
	add.s64 	%rd21, %rd1, %rd20;
	ld.global.f32 	%f27, [%rd21];
	fma.rn.f32 	%f28, %f26, %f27, %f25;
	add.s32 	%r62, %r81, 1;
	mul.wide.u32 	%rd22, %r62, 4;
	add.s64 	%rd23, %rd2, %rd22;
	ld.global.f32 	%f29, [%rd23];
	mul.wide.u32 	%rd24, %r86, 4;
	add.s64 	%rd25, %rd1, %rd24;
	ld.global.f32 	%f30, [%rd25];
	fma.rn.f32 	%f31, %f29, %f30, %f28;
	add.s32 	%r63, %r81, 2;
	mul.wide.u32 	%rd26, %r63, 4;
	add.s64 	%rd27, %rd2, %rd26;
	ld.global.f32 	%f32, [%rd27];
	mul.wide.u32 	%rd28, %r85, 4;
	add.s64 	%rd29, %rd1, %rd28;
	ld.global.f32 	%f33, [%rd29];
	fma.rn.f32 	%f34, %f32, %f33, %f31;
	add.s32 	%r64, %r81, 3;
	mul.wide.u32 	%rd30, %r64, 4;
	add.s64 	%rd31, %rd2, %rd30;
	ld.global.f32 	%f35, [%rd31];
	mul.wide.u32 	%rd32, %r84, 4;
	add.s64 	%rd33, %rd1, %rd32;
	ld.global.f32 	%f36, [%rd33];
	fma.rn.f32 	%f37, %f35, %f36, %f34;
	mul.wide.u32 	%rd34, %r61, 4;
	add.s64 	%rd35, %rd2, %rd34;
	ld.global.f32 	%f38, [%rd35];
	mul.wide.u32 	%rd36, %r83, 4;
	add.s64 	%rd37, %rd1, %rd36;
	ld.global.f32 	%f39, [%rd37];
	fma.rn.f32 	%f67, %f38, %f39, %f37;
	add.s32 	%r90, %r90, 8;
	add.s32 	%r89, %r89, %r10;
	add.s32 	%r88, %r88, %r10;
	add.s32 	%r87, %r87, %r10;
	add.s32 	%r86, %r86, %r10;
	add.s32 	%r85, %r85, %r10;
	add.s32 	%r84, %r84, %r10;
	add.s32 	%r83, %r83, %r10;
	add.s32 	%r82, %r82, %r10;
	add.s32 	%r81, %r81, 8;
	setp.ne.s32 	%p6, %r90, 0;
	@%p6 bra 	$L__BB0_4;
$L__BB0_5:
	setp.eq.s32 	%p7, %r6, 0;
	@%p7 bra 	$L__BB0_13;
	and.b32  	%r39, %r44, 3;
	setp.lt.u32 	%p8, %r6, 4;
	@%p8 bra 	$L__BB0_8;
	add.s32 	%r65, %r92, %r5;
	mul.wide.u32 	%rd38, %r65, 4;
	add.s64 	%rd39, %rd2, %rd38;
	ld.global.f32 	%f41, [%rd39];
	mad.lo.s32 	%r66, %r92, %r45, %r4;
	mul.wide.u32 	%rd40, %r66, 4;
	add.s64 	%rd41, %rd1, %rd40;
	ld.global.f32 	%f42, [%rd41];
	fma.rn.f32 	%f43, %f41, %f42, %f67;
	add.s32 	%r67, %r65, 1;
	mul.wide.u32 	%rd42, %r67, 4;
	add.s64 	%rd43, %rd2, %rd42;
	ld.global.f32 	%f44, [%rd43];
	add.s32 	%r68, %r66, %r45;
	mul.wide.u32 	%rd44, %r68, 4;
	add.s64 	%rd45, %rd1, %rd44;
	ld.global.f32 	%f45, [%rd45];
	fma.rn.f32 	%f46, %f44, %f45, %f43;
	add.s32 	%r69, %r65, 2;
	mul.wide.u32 	%rd46, %r69, 4;
	add.s64 	%rd47, %rd2, %rd46;
	ld.global.f32 	%f47, [%rd47];
	add.s32 	%r70, %r68, %r45;
	mul.wide.u32 	%rd48, %r70, 4;
	add.s64 	%rd49, %rd1, %rd48;
	ld.global.f32 	%f48, [%rd49];
	fma.rn.f32 	%f49, %f47, %f48, %f46;
	add.s32 	%r71, %r65, 3;
	mul.wide.u32 	%rd50, %r71, 4;
	add.s64 	%rd51, %rd2, %rd50;
	ld.global.f32 	%f50, [%rd51];
	add.s32 	%r72, %r70, %r45;
	mul.wide.u32 	%rd52, %r72, 4;
	add.s64 	%rd53, %rd1, %rd52;
	ld.global.f32 	%f51, [%rd53];
	fma.rn.f32 	%f67, %f50, %f51, %f49;
	add.s32 	%r92, %r92, 4;
$L__BB0_8:
	setp.eq.s32 	%p9, %r39, 0;
	@%p9 bra 	$L__BB0_13;
	setp.eq.s32 	%p10, %r39, 1;
	@%p10 bra 	$L__BB0_11;
	add.s32 	%r73, %r92, %r5;
	mul.wide.u32 	%rd54, %r73, 4;
	add.s64 	%rd55, %rd2, %rd54;
	ld.global.f32 	%f53, [%rd55];
	mad.lo.s32 	%r74, %r92, %r45, %r4;
	mul.wide.u32 	%rd56, %r74, 4;
	add.s64 	%rd57, %rd1, %rd56;
	ld.global.f32 	%f54, [%rd57];
	fma.rn.f32 	%f55, %f53, %f54, %f67;
	add.s32 	%r75, %r73, 1;
	mul.wide.u32 	%rd58, %r75, 4;
	add.s64 	%rd59, %rd2, %rd58;
	ld.global.f32 	%f56, [%rd59];
	add.s32 	%r76, %r74, %r45;
	mul.wide.u32 	%rd60, %r76, 4;
	add.s64 	%rd61, %rd1, %rd60;
	ld.global.f32 	%f57, [%rd61];
	fma.rn.f32 	%f67, %f56, %f57, %f55;
	add.s32 	%r92, %r92, 2;
$L__BB0_11:
	and.b32  	%r77, %r44, 1;
	setp.eq.b32 	%p11, %r77, 1;
	not.pred 	%p12, %p11;
	@%p12 bra 	$L__BB0_13;
	add.s32 	%r78, %r92, %r5;
	mul.wide.u32 	%rd62, %r78, 4;
	add.s64 	%rd63, %rd2, %rd62;
	ld.global.f32 	%f58, [%rd63];
	mad.lo.s32 	%r79, %r92, %r45, %r4;
	mul.wide.u32 	%rd64, %r79, 4;
	add.s64 	%rd65, %rd1, %rd64;
	ld.global.f32 	%f59, [%rd65];
	fma.rn.f32 	%f67, %f58, %f59, %f67;
$L__BB0_13:
	mad.lo.s32 	%r80, %r45, %r51, %r4;
	cvta.to.global.u64 	%rd66, %rd3;
	mul.wide.u32 	%rd67, %r80, 4;
	add.s64 	%rd68, %rd66, %rd67;
	st.global.f32 	[%rd68], %f67;
$L__BB0_14:
	ret;

}
	// .globl	_Z13gpuMatrixConvPfS_S_iiiiii
.visible .entry _Z13gpuMatrixConvPfS_S_iiiiii(
	.param .u64 .ptr .align 1 _Z13gpuMatrixConvPfS_S_iiiiii_param_0,
	.param .u64 .ptr .align 1 _Z13gpuMatrixConvPfS_S_iiiiii_param_1,
	.param .u64 .ptr .align 1 _Z13gpuMatrixConvPfS_S_iiiiii_param_2,
	.param .u32 _Z13gpuMatrixConvPfS_S_iiiiii_param_3,
	.param .u32 _Z13gpuMatrixConvPfS_S_iiiiii_param_4,
	.param .u32 _Z13gpuMatrixConvPfS_S_iiiiii_param_5,
	.param .u32 _Z13gpuMatrixConvPfS_S_iiiiii_param_6,
	.param .u32 _Z13gpuMatrixConvPfS_S_iiiiii_param_7,
	.param .u32 _Z13gpuMatrixConvPfS_S_iiiiii_param_8
)
{
	.reg .pred 	%p<15>;
	.reg .b32 	%r<77>;
	.reg .b32 	%f<119>;
	.reg .b64 	%rd<94>;

	ld.param.u64 	%rd5, [_Z13gpuMatrixConvPfS_S_iiiiii_param_0];
	ld.param.u64 	%rd6, [_Z13gpuMatrixConvPfS_S_iiiiii_param_1];
	ld.param.u64 	%rd4, [_Z13gpuMatrixConvPfS_S_iiiiii_param_2];
	ld.param.u32 	%r21, [_Z13gpuMatrixConvPfS_S_iiiiii_param_4];
	ld.param.u32 	%r22, [_Z13gpuMatrixConvPfS_S_iiiiii_param_5];
	ld.param.u32 	%r23, [_Z13gpuMatrixConvPfS_S_iiiiii_param_6];
	ld.param.u32 	%r25, [_Z13gpuMatrixConvPfS_S_iiiiii_param_7];
	ld.param.u32 	%r24, [_Z13gpuMatrixConvPfS_S_iiiiii_param_8];
	cvta.to.global.u64 	%rd1, %rd6;
	cvta.to.global.u64 	%rd2, %rd5;
	mov.u32 	%r26, %ctaid.y;
	mov.u32 	%r27, %ntid.y;
	mov.u32 	%r28, %tid.y;
	mad.lo.s32 	%r1, %r26, %r27, %r28;
	mov.u32 	%r29, %ctaid.x;
	mov.u32 	%r30, %ntid.x;
	mov.u32 	%r31, %tid.x;
	mad.lo.s32 	%r2, %r29, %r30, %r31;
	setp.ge.u32 	%p1, %r1, %r25;
	setp.ge.u32 	%p2, %r2, %r24;
	or.pred  	%p3, %p1, %p2;
	@%p3 bra 	$L__BB1_18;
	mov.f32 	%f117, 0f00000000;
	min.s32 	%r32, %r22, %r23;
	setp.lt.s32 	%p4, %r32, 1;
	@%p4 bra 	$L__BB1_17;
	and.b32  	%r3, %r23, 15;
	add.s32 	%r4, %r3, -1;
	and.b32  	%r5, %r23, 7;
	add.s32 	%r6, %r5, -1;
	and.b32  	%r7, %r23, 2147483632;
	and.b32  	%r8, %r23, 3;
	mov.f32 	%f117, 0f00000000;
	mov.b32 	%r72, 0;
$L__BB1_3:
	setp.lt.u32 	%p5, %r23, 16;
	add.s32 	%r35, %r72, %r1;
	mad.lo.s32 	%r10, %r35, %r21, %r2;
	mul.lo.s32 	%r11, %r72, %r22;
	mov.b32 	%r75, 0;
	@%p5 bra 	$L__BB1_6;
	mov.b32 	%r73, 0;
$L__BB1_5:
	.pragma "nounroll";
	add.s32 	%r37, %r10, %r73;
	mul.wide.u32 	%rd7, %r37, 4;
	add.s64 	%rd8, %rd2, %rd7;
	ld.global.f32 	%f20, [%rd8];
	add.s32 	%r38, %r73, %r11;
	mul.wide.u32 	%rd9, %r38, 4;
	add.s64 	%rd10, %rd1, %rd9;
	ld.global.f32 	%f21, [%rd10];
	fma.rn.f32 	%f22, %f20, %f21, %f117;
	add.s32 	%r39, %r37, 1;
	mul.wide.u32 	%rd11, %r39, 4;
	add.s64 	%rd12, %rd2, %rd11;
	ld.global.f32 	%f23, [%rd12];
	ld.global.f32 	%f24, [%rd10+4];
	fma.rn.f32 	%f25, %f23, %f24, %f22;
	add.s32 	%r40, %r37, 2;
	mul.wide.u32 	%rd13, %r40, 4;
	add.s64 	%rd14, %rd2, %rd13;
	ld.global.f32 	%f26, [%rd14];
	ld.global.f32 	%f27, [%rd10+8];
	fma.rn.f32 	%f28, %f26, %f27, %f25;
	add.s32 	%r41, %r37, 3;
	mul.wide.u32 	%rd15, %r41, 4;
	add.s64 	%rd16, %rd2, %rd15;
	ld.global.f32 	%f29, [%rd16];
	ld.global.f32 	%f30, [%rd10+12];
	fma.rn.f32 	%f31, %f29, %f30, %f28;
	add.s32 	%r42, %r37, 4;
	mul.wide.u32 	%rd17, %r42, 4;
	add.s64 	%rd18, %rd2, %rd17;
	ld.global.f32 	%f32, [%rd18];
	ld.global.f32 	%f33, [%rd10+16];
	fma.rn.f32 	%f34, %f32, %f33, %f31;
	add.s32 	%r43, %r37, 5;
	mul.wide.u32 	%rd19, %r43, 4;
	add.s64 	%rd20, %rd2, %rd19;
	ld.global.f32 	%f35, [%rd20];
	ld.global.f32 	%f36, [%rd10+20];
	fma.rn.f32 	%f37, %f35, %f36, %f34;
	add.s32 	%r44, %r37, 6;
	mul.wide.u32 	%rd21, %r44, 4;
	add.s64 	%rd22, %rd2, %rd21;
	ld.global.f32 	%f38, [%rd22];
	ld.global.f32 	%f39, [%rd10+24];
	fma.rn.f32 	%f40, %f38, %f39, %f37;
	add.s32 	%r45, %r37, 7;
	mul.wide.u32 	%rd23, %r45, 4;
	add.s64 	%rd24, %rd2, %rd23;
	ld.global.f32 	%f41, [%rd24];
	ld.global.f32 	%f42, [%rd10+28];
	fma.rn.f32 	%f43, %f41, %f42, %f40;
	add.s32 	%r46, %r37, 8;
	mul.wide.u32 	%rd25, %r46, 4;
	add.s64 	%rd26, %rd2, %rd25;
	ld.global.f32 	%f44, [%rd26];
	ld.global.f32 	%f45, [%rd10+32];
	fma.rn.f32 	%f46, %f44, %f45, %f43;
	add.s32 	%r47, %r37, 9;
	mul.wide.u32 	%rd27, %r47, 4;
	add.s64 	%rd28, %rd2, %rd27;
	ld.global.f32 	%f47, [%rd28];
	ld.global.f32 	%f48, [%rd10+36];
	fma.rn.f32 	%f49, %f47, %f48, %f46;
	add.s32 	%r48, %r37, 10;
	mul.wide.u32 	%rd29, %r48, 4;
	add.s64 	%rd30, %rd2, %rd29;
	ld.global.f32 	%f50, [%rd30];
	ld.global.f32 	%f51, [%rd10+40];
	fma.rn.f32 	%f52, %f50, %f51, %f49;
	add.s32 	%r49, %r37, 11;
	mul.wide.u32 	%rd31, %r49, 4;
	add.s64 	%rd32, %rd2, %rd31;
	ld.global.f32 	%f53, [%rd32];
	ld.global.f32 	%f54, [%rd10+44];
	fma.rn.f32 	%f55, %f53, %f54, %f52;
	add.s32 	%r50, %r37, 12;
	mul.wide.u32 	%rd33, %r50, 4;
	add.s64 	%rd34, %rd2, %rd33;
	ld.global.f32 	%f56, [%rd34];
	ld.global.f32 	%f57, [%rd10+48];
	fma.rn.f32 	%f58, %f56, %f57, %f55;
	add.s32 	%r51, %r37, 13;
	mul.wide.u32 	%rd35, %r51, 4;
	add.s64 	%rd36, %rd2, %rd35;
	ld.global.f32 	%f59, [%rd36];
	ld.global.f32 	%f60, [%rd10+52];
	fma.rn.f32 	%f61, %f59, %f60, %f58;
	add.s32 	%r52, %r37, 14;
	mul.wide.u32 	%rd37, %r52, 4;
	add.s64 	%rd38, %rd2, %rd37;
	ld.global.f32 	%f62, [%rd38];
	ld.global.f32 	%f63, [%rd10+56];
	fma.rn.f32 	%f64, %f62, %f63, %f61;
	add.s32 	%r53, %r37, 15;
	mul.wide.u32 	%rd39, %r53, 4;
	add.s64 	%rd40, %rd2, %rd39;
	ld.global.f32 	%f65, [%rd40];
	ld.global.f32 	%f66, [%rd10+60];
	fma.rn.f32 	%f117, %f65, %f66, %f64;
	add.s32 	%r73, %r73, 16;
	setp.ne.s32 	%p6, %r73, %r7;
	mov.u32 	%r75, %r7;
	@%p6 bra 	$L__BB1_5;
$L__BB1_6:
	setp.eq.s32 	%p7, %r3, 0;
	@%p7 bra 	$L__BB1_16;
	setp.lt.u32 	%p8, %r4, 7;
	@%p8 bra 	$L__BB1_9;
	add.s32 	%r54, %r10, %r75;
	mul.wide.u32 	%rd41, %r54, 4;
	add.s64 	%rd42, %rd2, %rd41;
	ld.global.f32 	%f68, [%rd42];
	add.s32 	%r55, %r75, %r11;
	mul.wide.u32 	%rd43, %r55, 4;
	add.s64 	%rd44, %rd1, %rd43;
	ld.global.f32 	%f69, [%rd44];
	fma.rn.f32 	%f70, %f68, %f69, %f117;
	add.s32 	%r56, %r54, 1;
	mul.wide.u32 	%rd45, %r56, 4;
	add.s64 	%rd46, %rd2, %rd45;
	ld.global.f32 	%f71, [%rd46];
	cvt.u64.u32 	%rd47, %r11;
	cvt.u64.u32 	%rd48, %r75;
	add.s64 	%rd49, %rd48, %rd47;
	shl.b64 	%rd50, %rd49, 2;
	add.s64 	%rd51, %rd1, %rd50;
	ld.global.f32 	%f72, [%rd51+4];
	fma.rn.f32 	%f73, %f71, %f72, %f70;
	add.s32 	%r57, %r54, 2;
	mul.wide.u32 	%rd52, %r57, 4;
	add.s64 	%rd53, %rd2, %rd52;
	ld.global.f32 	%f74, [%rd53];
	ld.global.f32 	%f75, [%rd51+8];
	fma.rn.f32 	%f76, %f74, %f75, %f73;
	add.s32 	%r58, %r54, 3;
	mul.wide.u32 	%rd54, %r58, 4;
	add.s64 	%rd55, %rd2, %rd54;
	ld.global.f32 	%f77, [%rd55];
	ld.global.f32 	%f78, [%rd51+12];
	fma.rn.f32 	%f79, %f77, %f78, %f76;
	add.s32 	%r59, %r54, 4;
	mul.wide.u32 	%rd56, %r59, 4;
	add.s64 	%rd57, %rd2, %rd56;
	ld.global.f32 	%f80, [%rd57];
	ld.global.f32 	%f81, [%rd51+16];
	fma.rn.f32 	%f82, %f80, %f81, %f79;
	add.s32 	%r60, %r54, 5;
	mul.wide.u32 	%rd58, %r60, 4;
	add.s64 	%rd59, %rd2, %rd58;
	ld.global.f32 	%f83, [%rd59];
	ld.global.f32 	%f84, [%rd51+20];
	fma.rn.f32 	%f85, %f83, %f84, %f82;
	add.s32 	%r61, %r54, 6;
	mul.wide.u32 	%rd60, %r61, 4;
	add.s64 	%rd61, %rd2, %rd60;
	ld.global.f32 	%f86, [%rd61];
	ld.global.f32 	%f87, [%rd51+24];
	fma.rn.f32 	%f88, %f86, %f87, %f85;
	add.s32 	%r62, %r54, 7;
	mul.wide.u32 	%rd62, %r62, 4;
	add.s64 	%rd63, %rd2, %rd62;
	ld.global.f32 	%f89, [%rd63];
	ld.global.f32 	%f90, [%rd51+28];
	fma.rn.f32 	%f117, %f89, %f90, %f88;
	add.s32 	%r75, %r75, 8;
$L__BB1_9:
	setp.eq.s32 	%p9, %r5, 0;
	@%p9 bra 	$L__BB1_16;
	setp.lt.u32 	%p10, %r6, 3;
	@%p10 bra 	$L__BB1_12;
	add.s32 	%r63, %r10, %r75;
	mul.wide.u32 	%rd64, %r63, 4;
	add.s64 	%rd65, %rd2, %rd64;
	ld.global.f32 	%f92, [%rd65];
	add.s32 	%r64, %r75, %r11;
	mul.wide.u32 	%rd66, %r64, 4;
	add.s64 	%rd67, %rd1, %rd66;
	ld.global.f32 	%f93, [%rd67];
	fma.rn.f32 	%f94, %f92, %f93, %f117;
	add.s32 	%r65, %r63, 1;
	mul.wide.u32 	%rd68, %r65, 4;
	add.s64 	%rd69, %rd2, %rd68;
	ld.global.f32 	%f95, [%rd69];
	cvt.u64.u32 	%rd70, %r11;
	cvt.u64.u32 	%rd71, %r75;
	add.s64 	%rd72, %rd71, %rd70;
	shl.b64 	%rd73, %rd72, 2;
	add.s64 	%rd74, %rd1, %rd73;
	ld.global.f32 	%f96, [%rd74+4];
	fma.rn.f32 	%f97, %f95, %f96, %f94;
	add.s32 	%r66, %r63, 2;
	mul.wide.u32 	%rd75, %r66, 4;
	add.s64 	%rd76, %rd2, %rd75;
	ld.global.f32 	%f98, [%rd76];
	ld.global.f32 	%f99, [%rd74+8];
	fma.rn.f32 	%f100, %f98, %f99, %f97;
	add.s32 	%r67, %r63, 3;
	mul.wide.u32 	%rd77, %r67, 4;
	add.s64 	%rd78, %rd2, %rd77;
	ld.global.f32 	%f101, [%rd78];
	ld.global.f32 	%f102, [%rd74+12];
	fma.rn.f32 	%f117, %f101, %f102, %f100;
	add.s32 	%r75, %r75, 4;
$L__BB1_12:
	setp.eq.s32 	%p11, %r8, 0;
	@%p11 bra 	$L__BB1_16;
	setp.eq.s32 	%p12, %r8, 1;
	add.s32 	%r19, %r10, %r75;
	mul.wide.u32 	%rd79, %r19, 4;
	add.s64 	%rd80, %rd2, %rd79;
	ld.global.f32 	%f103, [%rd80];
	add.s32 	%r68, %r75, %r11;
	mul.wide.u32 	%rd81, %r68, 4;
	add.s64 	%rd82, %rd1, %rd81;
	ld.global.f32 	%f104, [%rd82];
	fma.rn.f32 	%f117, %f103, %f104, %f117;
	@%p12 bra 	$L__BB1_16;
	setp.eq.s32 	%p13, %r8, 2;
	add.s32 	%r69, %r19, 1;
	mul.wide.u32 	%rd83, %r69, 4;
	add.s64 	%rd84, %rd2, %rd83;
	ld.global.f32 	%f105, [%rd84];
	cvt.u64.u32 	%rd85, %r11;
	cvt.u64.u32 	%rd86, %r75;
	add.s64 	%rd87, %rd86, %rd85;
	shl.b64 	%rd88, %rd87, 2;
	add.s64 	%rd3, %rd1, %rd88;
	ld.global.f32 	%f106, [%rd3+4];
	fma.rn.f32 	%f117, %f105, %f106, %f117;
	@%p13 bra 	$L__BB1_16;
	add.s32 	%r70, %r19, 2;
	mul.wide.u32 	%rd89, %r70, 4;
	add.s64 	%rd90, %rd2, %rd89;
	ld.global.f32 	%f107, [%rd90];
	ld.global.f32 	%f108, [%rd3+8];
	fma.rn.f32 	%f117, %f107, %f108, %f117;
$L__BB1_16:
	add.s32 	%r72, %r72, 1;
	setp.ne.s32 	%p14, %r72, %r22;
	@%p14 bra 	$L__BB1_3;
$L__BB1_17:
	mad.lo.s32 	%r71, %r24, %r1, %r2;
	cvta.to.global.u64 	%rd91, %rd4;
	mul.wide.u32 	%rd92, %r71, 4;
	add.s64 	%rd93, %rd91, %rd92;
	st.global.f32 	[%rd93], %f117;
$L__BB1_18:
	ret;

}
	// .globl	_Z17gpuMatrixTranposePfS_ii
.visible .entry _Z17gpuMatrixTranposePfS_ii(
	.param .u64 .ptr .align 1 _Z17gpuMatrixTranposePfS_ii_param_0,
	.param .u64 .ptr .align 1 _Z17gpuMatrixTranposePfS_ii_param_1,
	.param .u32 _Z17gpuMatrixTranposePfS_ii_param_2,
	.param .u32 _Z17gpuMatrixTranposePfS_ii_param_3
)
{
	.reg .pred 	%p<4>;
	.reg .b32 	%r<13>;
	.reg .b32 	%f<2>;
	.reg .b64 	%rd<9>;

	ld.param.u64 	%rd1, [_Z17gpuMatrixTranposePfS_ii_param_0];
	ld.param.u64 	%rd2, [_Z17gpuMatrixTranposePfS_ii_param_1];
	ld.param.u32 	%r3, [_Z17gpuMatrixTranposePfS_ii_param_2];
	ld.param.u32 	%r4, [_Z17gpuMatrixTranposePfS_ii_param_3];
	mov.u32 	%r5, %ctaid.y;
	mov.u32 	%r6, %ntid.y;
	mov.u32 	%r7, %tid.y;
	mad.lo.s32 	%r1, %r5, %r6, %r7;
	mov.u32 	%r8, %ctaid.x;
	mov.u32 	%r9, %ntid.x;
	mov.u32 	%r10, %tid.x;
	mad.lo.s32 	%r2, %r8, %r9, %r10;
	setp.ge.u32 	%p1, %r1, %r3;
	setp.ge.u32 	%p2, %r2, %r4;
	or.pred  	%p3, %p1, %p2;
	@%p3 bra 	$L__BB2_2;
	cvta.to.global.u64 	%rd3, %rd1;
	cvta.to.global.u64 	%rd4, %rd2;
	mad.lo.s32 	%r11, %r4, %r1, %r2;
	mad.lo.s32 	%r12, %r3, %r2, %r1;
	mul.wide.s32 	%rd5, %r11, 4;
	add.s64 	%rd6, %rd3, %rd5;
	ld.global.f32 	%f1, [%rd6];
	mul.wide.s32 	%rd7, %r12, 4;
	add.s64 	%rd8, %rd4, %rd7;
	st.global.f32 	[%rd8], %f1;
$L__BB2_2:
	ret;

}
	// .globl	_Z11gpuMVSparsePfS_PiS0_S_i
.visible .entry _Z11gpuMVSparsePfS_PiS0_S_i(
	.param .u64 .ptr .align 1 _Z11gpuMVSparsePfS_PiS0_S_i_param_0,
	.param .u64 .ptr .align 1 _Z11gpuMVSparsePfS_PiS0_S_i_param_1,
	.param .u64 .ptr .align 1 _Z11gpuMVSparsePfS_PiS0_S_i_param_2,
	.param .u64 .ptr .align 1 _Z11gpuMVSparsePfS_PiS0_S_i_param_3,
	.param .u64 .ptr .align 1 _Z11gpuMVSparsePfS_PiS0_S_i_param_4,
	.param .u32 _Z11gpuMVSparsePfS_PiS0_S_i_param_5
)
{
	.reg .pred 	%p<4>;
	.reg .b32 	%r<13>;
	.reg .b32 	%f<7>;
	.reg .b64 	%rd<20>;

	ld.param.u64 	%rd6, [_Z11gpuMVSparsePfS_PiS0_S_i_param_0];
	ld.param.u64 	%rd7, [_Z11gpuMVSparsePfS_PiS0_S_i_param_1];
	ld.param.u64 	%rd8, [_Z11gpuMVSparsePfS_PiS0_S_i_param_2];
	ld.param.u64 	%rd9, [_Z11gpuMVSparsePfS_PiS0_S_i_param_3];
	ld.param.u64 	%rd10, [_Z11gpuMVSparsePfS_PiS0_S_i_param_4];
	ld.param.u32 	%r5, [_Z11gpuMVSparsePfS_PiS0_S_i_param_5];
	mov.u32 	%r6, %tid.x;
	mov.u32 	%r7, %ntid.x;
	mov.u32 	%r8, %ctaid.x;
	mad.lo.s32 	%r1, %r7, %r8, %r6;
	setp.ge.u32 	%p1, %r1, %r5;
	@%p1 bra 	$L__BB3_4;
	cvta.to.global.u64 	%rd11, %rd8;
	mul.wide.u32 	%rd12, %r1, 4;
	add.s64 	%rd1, %rd11, %rd12;
	ld.global.u32 	%r12, [%rd1];
	ld.global.u32 	%r9, [%rd1+4];
	setp.ge.s32 	%p2, %r12, %r9;
	@%p2 bra 	$L__BB3_4;
	cvta.to.global.u64 	%rd13, %rd10;
	add.s64 	%rd2, %rd13, %rd12;
	ld.global.f32 	%f6, [%rd2];
	cvta.to.global.u64 	%rd3, %rd6;
	cvta.to.global.u64 	%rd4, %rd9;
	cvta.to.global.u64 	%rd5, %rd7;
$L__BB3_3:
	mul.wide.s32 	%rd15, %r12, 4;
	add.s64 	%rd16, %rd3, %rd15;
	ld.global.f32 	%f4, [%rd16];
	add.s64 	%rd17, %rd4, %rd15;
	ld.global.u32 	%r10, [%rd17];
	mul.wide.s32 	%rd18, %r10, 4;
	add.s64 	%rd19, %rd5, %rd18;
	ld.global.f32 	%f5, [%rd19];
	fma.rn.f32 	%f6, %f4, %f5, %f6;
	st.global.f32 	[%rd2], %f6;
	add.s32 	%r12, %r12, 1;
	ld.global.u32 	%r11, [%rd1+4];
	setp.lt.s32 	%p3, %r12, %r11;
	@%p3 bra 	$L__BB3_3;
$L__BB3_4:
	ret;

}


// ===== COMPILED SASS (sm_100) =====

	.target	sm_100

	.elftype	@"ET_EXEC"


//--------------------- .note.nv.tkinfo           --------------------------
	.section	.note.nv.tkinfo,"",@"SHT_NOTE"
	.sectionflags	@"SHF_NOTE_NV_TKINFO"
	.tkinfo
        /*0018*/ 	.word	0x00000002
        /*0030*/ 	.string	""
        /*0030*/ 	.string	"ptxas"
        /*0030*/ 	.string	"Cuda compilation tools, release 13.0, V13.0.88"
        /*0030*/ 	.string	"Build cuda_13.0.r13.0/compiler.36424714_0"
        /*0030*/ 	.string	"-arch sm_100 -m 64 "



//--------------------- .note.nv.cuinfo           --------------------------
	.section	.note.nv.cuinfo,"",@"SHT_NOTE"
	.sectionflags	@"SHF_NOTE_NV_CUINFO"
        /*0018*/ 	.short	0x0002
        /*001a*/ 	.short	0x0064
        /*001c*/ 	.short	0x0082
	.zero		2


//--------------------- .nv.info                  --------------------------
	.section	.nv.info,"",@"SHT_CUDA_INFO"
	.align	4


	//----- nvinfo : EIATTR_REGCOUNT
	.align		4
        /*0000*/ 	.byte	0x04, 0x2f
        /*0002*/ 	.short	(.L_1 - .L_0)
	.align		4
.L_0:
        /*0004*/ 	.word	index@(_Z7mmatrixPfS_S_iii)
        /*0008*/ 	.word	0x00000020


	//----- nvinfo : EIATTR_FRAME_SIZE
	.align		4
.L_1:
        /*000c*/ 	.byte	0x04, 0x11
        /*000e*/ 	.short	(.L_3 - .L_2)
	.align		4
.L_2:
        /*0010*/ 	.word	index@(_Z7mmatrixPfS_S_iii)
        /*0014*/ 	.word	0x00000000


	//----- nvinfo : EIATTR_REGCOUNT
	.align		4
.L_3:
        /*0018*/ 	.byte	0x04, 0x2f
        /*001a*/ 	.short	(.L_5 - .L_4)
	.align		4
.L_4:
        /*001c*/ 	.word	index@(_Z13gpuMatrixConvPfS_S_iiiiii)
        /*0020*/ 	.word	0x00000020


	//----- nvinfo : EIATTR_FRAME_SIZE
	.align		4
.L_5:
        /*0024*/ 	.byte	0x04, 0x11
        /*0026*/ 	.short	(.L_7 - .L_6)
	.align		4
.L_6:
        /*0028*/ 	.word	index@(_Z13gpuMatrixConvPfS_S_iiiiii)
        /*002c*/ 	.word	0x00000000


	//----- nvinfo : EIATTR_REGCOUNT
	.align		4
.L_7:
        /*0030*/ 	.byte	0x04, 0x2f
        /*0032*/ 	.short	(.L_9 - .L_8)
	.align		4
.L_8:
        /*0034*/ 	.word	index@(_Z17gpuMatrixTranposePfS_ii)
        /*0038*/ 	.word	0x0000000a


	//----- nvinfo : EIATTR_FRAME_SIZE
	.align		4
.L_9:
        /*003c*/ 	.byte	0x04, 0x11
        /*003e*/ 	.short	(.L_11 - .L_10)
	.align		4
.L_10:
        /*0040*/ 	.word	index@(_Z17gpuMatrixTranposePfS_ii)
        /*0044*/ 	.word	0x00000000


	//----- nvinfo : EIATTR_REGCOUNT
	.align		4
.L_11:
        /*0048*/ 	.byte	0x04, 0x2f
        /*004a*/ 	.short	(.L_13 - .L_12)
	.align		4
.L_12:
        /*004c*/ 	.word	index@(_Z11gpuMVSparsePfS_PiS0_S_i)
        /*0050*/ 	.word	0x00000012


	//----- nvinfo : EIATTR_FRAME_SIZE
	.align		4
.L_13:
        /*0054*/ 	.byte	0x04, 0x11
        /*0056*/ 	.short	(.L_15 - .L_14)
	.align		4
.L_14:
        /*0058*/ 	.word	index@(_Z11gpuMVSparsePfS_PiS0_S_i)
        /*005c*/ 	.word	0x00000000


	//----- nvinfo : EIATTR_MIN_STACK_SIZE
	.align		4
.L_15:
        /*0060*/ 	.byte	0x04, 0x12
        /*0062*/ 	.short	(.L_17 - .L_16)
	.align		4
.L_16:
        /*0064*/ 	.word	index@(_Z11gpuMVSparsePfS_PiS0_S_i)
        /*0068*/ 	.word	0x00000000


	//----- nvinfo : EIATTR_MIN_STACK_SIZE
	.align		4
.L_17:
        /*006c*/ 	.byte	0x04, 0x12
        /*006e*/ 	.short	(.L_19 - .L_18)
	.align		4
.L_18:
        /*0070*/ 	.word	index@(_Z17gpuMatrixTranposePfS_ii)
        /*0074*/ 	.word	0x00000000


	//----- nvinfo : EIATTR_MIN_STACK_SIZE
	.align		4
.L_19:
        /*0078*/ 	.byte	0x04, 0x12
        /*007a*/ 	.short	(.L_21 - .L_20)
	.align		4
.L_20:
        /*007c*/ 	.word	index@(_Z13gpuMatrixConvPfS_S_iiiiii)
        /*0080*/ 	.word	0x00000000


	//----- nvinfo : EIATTR_MIN_STACK_SIZE
	.align		4
.L_21:
        /*0084*/ 	.byte	0x04, 0x12
        /*0086*/ 	.short	(.L_23 - .L_22)
	.align		4
.L_22:
        /*0088*/ 	.word	index@(_Z7mmatrixPfS_S_iii)
        /*008c*/ 	.word	0x00000000
.L_23:


//--------------------- .nv.compat                --------------------------
	.section	.nv.compat,"",@"SHT_CUDA_COMPAT_INFO"
	.align	4
        /*0000*/ 	.byte	0x02, 0x09, 0x00, 0x00, 0x02, 0x02, 0x01, 0x00, 0x02, 0x05, 0x05, 0x00, 0x03, 0x07, 0x01, 0x01
        /*0010*/ 	.byte	0x02, 0x03, 0x00, 0x00, 0x02, 0x06, 0x01, 0x00, 0x04, 0x0b, 0x08, 0x00, 0x09, 0x00, 0x00, 0x00
        /*0020*/ 	.byte	0x00, 0x00, 0x00, 0x00


//--------------------- .nv.info._Z11gpuMVSparsePfS_PiS0_S_i --------------------------
	.section	.nv.info._Z11gpuMVSparsePfS_PiS0_S_i,"",@"SHT_CUDA_INFO"
	.sectionflags	@""
	.align	4


	//----- nvinfo : EIATTR_CUDA_API_VERSION
	.align		4
        /*0000*/ 	.byte	0x04, 0x37
        /*0002*/ 	.short	(.L_25 - .L_24)
.L_24:
        /*0004*/ 	.word	0x00000082


	//----- nvinfo : EIATTR_KPARAM_INFO
	.align		4
.L_25:
        /*0008*/ 	.byte	0x04, 0x17
        /*000a*/ 	.short	(.L_27 - .L_26)
.L_26:
        /*000c*/ 	.word	0x00000000
        /*0010*/ 	.short	0x0005
        /*0012*/ 	.short	0x0028
        /*0014*/ 	.byte	0x00, 0xf0, 0x11, 0x00


	//----- nvinfo : EIATTR_KPARAM_INFO
	.align		4
.L_27:
        /*0018*/ 	.byte	0x04, 0x17
        /*001a*/ 	.short	(.L_29 - .L_28)
.L_28:
        /*001c*/ 	.word	0x00000000
        /*0020*/ 	.short	0x0004
        /*0022*/ 	.short	0x0020
        /*0024*/ 	.byte	0x00, 0xf5, 0x21, 0x00


	//----- nvinfo : EIATTR_KPARAM_INFO
	.align		4
.L_29:
        /*0028*/ 	.byte	0x04, 0x17
        /*002a*/ 	.short	(.L_31 - .L_30)
.L_30:
        /*002c*/ 	.word	0x00000000
        /*0030*/ 	.short	0x0003
        /*0032*/ 	.short	0x0018
        /*0034*/ 	.byte	0x00, 0xf5, 0x21, 0x00


	//----- nvinfo : EIATTR_KPARAM_INFO
	.align		4
.L_31:
        /*0038*/ 	.byte	0x04, 0x17
        /*003a*/ 	.short	(.L_33 - .L_32)
.L_32:
        /*003c*/ 	.word	0x00000000
        /*0040*/ 	.short	0x0002
        /*0042*/ 	.short	0x0010
        /*0044*/ 	.byte	0x00, 0xf5, 0x21, 0x00


	//----- nvinfo : EIATTR_KPARAM_INFO
	.align		4
.L_33:
        /*0048*/ 	.byte	0x04, 0x17
        /*004a*/ 	.short	(.L_35 - .L_34)
.L_34:
        /*004c*/ 	.word	0x00000000
        /*0050*/ 	.short	0x0001
        /*0052*/ 	.short	0x0008
        /*0054*/ 	.byte	0x00, 0xf5, 0x21, 0x00


	//----- nvinfo : EIATTR_KPARAM_INFO
	.align		4
.L_35:
        /*0058*/ 	.byte	0x04, 0x17
        /*005a*/ 	.short	(.L_37 - .L_36)
.L_36:
        /*005c*/ 	.word	0x00000000
        /*0060*/ 	.short	0x0000
        /*0062*/ 	.short	0x0000
        /*0064*/ 	.byte	0x00, 0xf5, 0x21, 0x00


	//----- nvinfo : EIATTR_SPARSE_MMA_MASK
	.align		4
.L_37:
        /*0068*/ 	.byte	0x03, 0x50
        /*006a*/ 	.short	0x0000


	//----- nvinfo : EIATTR_MAXREG_COUNT
	.align		4
        /*006c*/ 	.byte	0x03, 0x1b
        /*006e*/ 	.short	0x00ff


	//----- nvinfo : EIATTR_MERCURY_ISA_VERSION
	.align		4
        /*0070*/ 	.byte	0x03, 0x5f
        /*0072*/ 	.short	0x0101


	//----- nvinfo : EIATTR_VRC_CTA_INIT_COUNT
	.align		4
        /*0074*/ 	.byte	0x02, 0x4a
	.zero		1
	.zero		1


	//----- nvinfo : EIATTR_EXIT_INSTR_OFFSETS
	.align		4
        /*0078*/ 	.byte	0x04, 0x1c
        /*007a*/ 	.short	(.L_39 - .L_38)


	//   ....[0]....
.L_38:
        /*007c*/ 	.word	0x00000070


	//   ....[1]....
        /*0080*/ 	.word	0x000000e0


	//   ....[2]....
        /*0084*/ 	.word	0x00000210


	//----- nvinfo : EIATTR_CRS_STACK_SIZE
	.align		4
.L_39:
        /*0088*/ 	.byte	0x04, 0x1e
        /*008a*/ 	.short	(.L_41 - .L_40)
.L_40:
        /*008c*/ 	.word	0x00000000


	//----- nvinfo : EIATTR_CBANK_PARAM_SIZE
	.align		4
.L_41:
        /*0090*/ 	.byte	0x03, 0x19
        /*0092*/ 	.short	0x002c


	//----- nvinfo : EIATTR_PARAM_CBANK
	.align		4
        /*0094*/ 	.byte	0x04, 0x0a
        /*0096*/ 	.short	(.L_43 - .L_42)
	.align		4
.L_42:
        /*0098*/ 	.word	index@(.nv.constant0._Z11gpuMVSparsePfS_PiS0_S_i)
        /*009c*/ 	.short	0x0380
        /*009e*/ 	.short	0x002c


	//----- nvinfo : EIATTR_SW_WAR
	.align		4
.L_43:
        /*00a0*/ 	.byte	0x04, 0x36
        /*00a2*/ 	.short	(.L_45 - .L_44)
.L_44:
        /*00a4*/ 	.word	0x00000008
.L_45:


//--------------------- .nv.info._Z17gpuMatrixTranposePfS_ii --------------------------
	.section	.nv.info._Z17gpuMatrixTranposePfS_ii,"",@"SHT_CUDA_INFO"
	.sectionflags	@""
	.align	4


	//----- nvinfo : EIATTR_CUDA_API_VERSION
	.align		4
        /*0000*/ 	.byte	0x04, 0x37
        /*0002*/ 	.short	(.L_47 - .L_46)
.L_46:
        /*0004*/ 	.word	0x00000082


	//----- nvinfo : EIATTR_KPARAM_INFO
	.align		4
.L_47:
        /*0008*/ 	.byte	0x04, 0x17
        /*000a*/ 	.short	(.L_49 - .L_48)
.L_48:
        /*000c*/ 	.word	0x00000000
        /*0010*/ 	.short	0x0003
        /*0012*/ 	.short	0x0014
        /*0014*/ 	.byte	0x00, 0xf0, 0x11, 0x00


	//----- nvinfo : EIATTR_KPARAM_INFO
	.align		4
.L_49:
        /*0018*/ 	.byte	0x04, 0x17
        /*001a*/ 	.short	(.L_51 - .L_50)
.L_50:
        /*001c*/ 	.word	0x00000000
        /*0020*/ 	.short	0x0002
        /*0022*/ 	.short	0x0010
        /*0024*/ 	.byte	0x00, 0xf0, 0x11, 0x00


	//----- nvinfo : EIATTR_KPARAM_INFO
	.align		4
.L_51:
        /*0028*/ 	.byte	0x04, 0x17
        /*002a*/ 	.short	(.L_53 - .L_52)
.L_52:
        /*002c*/ 	.word	0x00000000
        /*0030*/ 	.short	0x0001
        /*0032*/ 	.short	0x0008
        /*0034*/ 	.byte	0x00, 0xf5, 0x21, 0x00


	//----- nvinfo : EIATTR_KPARAM_INFO
	.align		4
.L_53:
        /*0038*/ 	.byte	0x04, 0x17
        /*003a*/ 	.short	(.L_55 - .L_54)
.L_54:
        /*003c*/ 	.word	0x00000000
        /*0040*/ 	.short	0x0000
        /*0042*/ 	.short	0x0000
        /*0044*/ 	.byte	0x00, 0xf5, 0x21, 0x00


	//----- nvinfo : EIATTR_SPARSE_MMA_MASK
	.align		4
.L_55:
        /*0048*/ 	.byte	0x03, 0x50
        /*004a*/ 	.short	0x0000


	//----- nvinfo : EIATTR_MAXREG_COUNT
	.align		4
        /*004c*/ 	.byte	0x03, 0x1b
        /*004e*/ 	.short	0x00ff


	//----- nvinfo : EIATTR_MERCURY_ISA_VERSION
	.align		4
        /*0050*/ 	.byte	0x03, 0x5f
        /*0052*/ 	.short	0x0101


	//----- nvinfo : EIATTR_VRC_CTA_INIT_COUNT
	.align		4
        /*0054*/ 	.byte	0x02, 0x4a
	.zero		1
	.zero		1


	//----- nvinfo : EIATTR_EXIT_INSTR_OFFSETS
	.align		4
        /*0058*/ 	.byte	0x04, 0x1c
        /*005a*/ 	.short	(.L_57 - .L_56)


	//   ....[0]....
.L_56:
        /*005c*/ 	.word	0x000000c0


	//   ....[1]....
        /*0060*/ 	.word	0x00000160


	//----- nvinfo : EIATTR_CBANK_PARAM_SIZE
	.align		4
.L_57:
        /*0064*/ 	.byte	0x03, 0x19
        /*0066*/ 	.short	0x0018


	//----- nvinfo : EIATTR_PARAM_CBANK
	.align		4
        /*0068*/ 	.byte	0x04, 0x0a
        /*006a*/ 	.short	(.L_59 - .L_58)
	.align		4
.L_58:
        /*006c*/ 	.word	index@(.nv.constant0._Z17gpuMatrixTranposePfS_ii)
        /*0070*/ 	.short	0x0380
        /*0072*/ 	.short	0x0018


	//----- nvinfo : EIATTR_SW_WAR
	.align		4
.L_59:
        /*0074*/ 	.byte	0x04, 0x36
        /*0076*/ 	.short	(.L_61 - .L_60)
.L_60:
        /*0078*/ 	.word	0x00000008
.L_61:


//--------------------- .nv.info._Z13gpuMatrixConvPfS_S_iiiiii --------------------------
	.section	.nv.info._Z13gpuMatrixConvPfS_S_iiiiii,"",@"SHT_CUDA_INFO"
	.sectionflags	@""
	.align	4


	//----- nvinfo : EIATTR_CUDA_API_VERSION
	.align		4
        /*0000*/ 	.byte	0x04, 0x37
        /*0002*/ 	.short	(.L_63 - .L_62)
.L_62:
        /*0004*/ 	.word	0x00000082


	//----- nvinfo : EIATTR_KPARAM_INFO
	.align		4
.L_63:
        /*0008*/ 	.byte	0x04, 0x17
        /*000a*/ 	.short	(.L_65 - .L_64)
.L_64:
        /*000c*/ 	.word	0x00000000
        /*0010*/ 	.short	0x0008
        /*0012*/ 	.short	0x002c
        /*0014*/ 	.byte	0x00, 0xf0, 0x11, 0x00


	//----- nvinfo : EIATTR_KPARAM_INFO
	.align		4
.L_65:
        /*0018*/ 	.byte	0x04, 0x17
        /*001a*/ 	.short	(.L_67 - .L_66)
.L_66:
        /*001c*/ 	.word	0x00000000
        /*0020*/ 	.short	0x0007
        /*0022*/ 	.short	0x0028
        /*0024*/ 	.byte	0x00, 0xf0, 0x11, 0x00


	//----- nvinfo : EIATTR_KPARAM_INFO
	.align		4
.L_67:
        /*0028*/ 	.byte	0x04, 0x17
        /*002a*/ 	.short	(.L_69 - .L_68)
.L_68:
        /*002c*/ 	.word	0x00000000
        /*0030*/ 	.short	0x0006
        /*0032*/ 	.short	0x0024
        /*0034*/ 	.byte	0x00, 0xf0, 0x11, 0x00


	//----- nvinfo : EIATTR_KPARAM_INFO
	.align		4
.L_69:
        /*0038*/ 	.byte	0x04, 0x17
        /*003a*/ 	.short	(.L_71 - .L_70)
.L_70:
        /*003c*/ 	.word	0x00000000
        /*0040*/ 	.short	0x0005
        /*0042*/ 	.short	0x0020
        /*0044*/ 	.byte	0x00, 0xf0, 0x11, 0x00


	//----- nvinfo : EIATTR_KPARAM_INFO
	.align		4
.L_71:
        /*0048*/ 	.byte	0x04, 0x17
        /*004a*/ 	.short	(.L_73 - .L_72)
.L_72:
        /*004c*/ 	.word	0x00000000
        /*0050*/ 	.short	0x0004
        /*0052*/ 	.short	0x001c
        /*0054*/ 	.byte	0x00, 0xf0, 0x11, 0x00


	//----- nvinfo : EIATTR_KPARAM_INFO
	.align		4
.L_73:
        /*0058*/ 	.byte	0x04, 0x17
        /*005a*/ 	.short	(.L_75 - .L_74)
.L_74:
        /*005c*/ 	.word	0x00000000
        /*0060*/ 	.short	0x0003
        /*0062*/ 	.short	0x0018
        /*0064*/ 	.byte	0x00, 0xf0, 0x11, 0x00


	//----- nvinfo : EIATTR_KPARAM_INFO
	.align		4
.L_75:
        /*0068*/ 	.byte	0x04, 0x17
        /*006a*/ 	.short	(.L_77 - .L_76)
.L_76:
        /*006c*/ 	.word	0x00000000
        /*0070*/ 	.short	0x0002
        /*0072*/ 	.short	0x0010
        /*0074*/ 	.byte	0x00, 0xf5, 0x21, 0x00


	//----- nvinfo : EIATTR_KPARAM_INFO
	.align		4
.L_77:
        /*0078*/ 	.byte	0x04, 0x17
        /*007a*/ 	.short	(.L_79 - .L_78)
.L_78:
        /*007c*/ 	.word	0x00000000
        /*0080*/ 	.short	0x0001
        /*0082*/ 	.short	0x0008
        /*0084*/ 	.byte	0x00, 0xf5, 0x21, 0x00


	//----- nvinfo : EIATTR_KPARAM_INFO
	.align		4
.L_79:
        /*0088*/ 	.byte	0x04, 0x17
        /*008a*/ 	.short	(.L_81 - .L_80)
.L_80:
        /*008c*/ 	.word	0x00000000
        /*0090*/ 	.short	0x0000
        /*0092*/ 	.short	0x0000
        /*0094*/ 	.byte	0x00, 0xf5, 0x21, 0x00


	//----- nvinfo : EIATTR_SPARSE_MMA_MASK
	.align		4
.L_81:
        /*0098*/ 	.byte	0x03, 0x50
        /*009a*/ 	.short	0x0000


	//----- nvinfo : EIATTR_MAXREG_COUNT
	.align		4
        /*009c*/ 	.byte	0x03, 0x1b
        /*009e*/ 	.short	0x00ff


	//----- nvinfo : EIATTR_MERCURY_ISA_VERSION
	.align		4
        /*00a0*/ 	.byte	0x03, 0x5f
        /*00a2*/ 	.short	0x0101


	//----- nvinfo : EIATTR_VRC_CTA_INIT_COUNT
	.align		4
        /*00a4*/ 	.byte	0x02, 0x4a
	.zero		1
	.zero		1


	//----- nvinfo : EIATTR_EXIT_INSTR_OFFSETS
	.align		4
        /*00a8*/ 	.byte	0x04, 0x1c
        /*00aa*/ 	.short	(.L_83 - .L_82)


	//   ....[0]....
.L_82:
        /*00ac*/ 	.word	0x000000c0


	//   ....[1]....
        /*00b0*/ 	.word	0x00000f90


	//----- nvinfo : EIATTR_CBANK_PARAM_SIZE
	.align		4
.L_83:
        /*00b4*/ 	.byte	0x03, 0x19
        /*00b6*/ 	.short	0x0030


	//----- nvinfo : EIATTR_PARAM_CBANK
	.align		4
        /*00b8*/ 	.byte	0x04, 0x0a
        /*00ba*/ 	.short	(.L_85 - .L_84)
	.align		4
.L_84:
        /*00bc*/ 	.word	index@(.nv.constant0._Z13gpuMatrixConvPfS_S_iiiiii)
        /*00c0*/ 	.short	0x0380
        /*00c2*/ 	.short	0x0030


	//----- nvinfo : EIATTR_SW_WAR
	.align		4
.L_85:
        /*00c4*/ 	.byte	0x04, 0x36
        /*00c6*/ 	.short	(.L_87 - .L_86)
.L_86:
        /*00c8*/ 	.word	0x00000008
.L_87:


//--------------------- .nv.info._Z7mmatrixPfS_S_iii --------------------------
	.section	.nv.info._Z7mmatrixPfS_S_iii,"",@"SHT_CUDA_INFO"
	.sectionflags	@""
	.align	4


	//----- nvinfo : EIATTR_CUDA_API_VERSION
	.align		4
        /*0000*/ 	.byte	0x04, 0x37
        /*0002*/ 	.short	(.L_89 - .L_88)
.L_88:
        /*0004*/ 	.word	0x00000082


	//----- nvinfo : EIATTR_KPARAM_INFO
	.align		4
.L_89:
        /*0008*/ 	.byte	0x04, 0x17
        /*000a*/ 	.short	(.L_91 - .L_90)
.L_90:
        /*000c*/ 	.word	0x00000000
        /*0010*/ 	.short	0x0005
        /*0012*/ 	.short	0x0020
        /*0014*/ 	.byte	0x00, 0xf0, 0x11, 0x00


	//----- nvinfo : EIATTR_KPARAM_INFO
	.align		4
.L_91:
        /*0018*/ 	.byte	0x04, 0x17
        /*001a*/ 	.short	(.L_93 - .L_92)
.L_92:
        /*001c*/ 	.word	0x00000000
        /*0020*/ 	.short	0x0004
        /*0022*/ 	.short	0x001c
        /*0024*/ 	.byte	0x00, 0xf0, 0x11, 0x00


	//----- nvinfo : EIATTR_KPARAM_INFO
	.align		4
.L_93:
        /*0028*/ 	.byte	0x04, 0x17
        /*002a*/ 	.short	(.L_95 - .L_94)
.L_94:
        /*002c*/ 	.word	0x00000000
        /*0030*/ 	.short	0x0003
        /*0032*/ 	.short	0x0018
        /*0034*/ 	.byte	0x00, 0xf0, 0x11, 0x00


	//----- nvinfo : EIATTR_KPARAM_INFO
	.align		4
.L_95:
        /*0038*/ 	.byte	0x04, 0x17
        /*003a*/ 	.short	(.L_97 - .L_96)
.L_96:
        /*003c*/ 	.word	0x00000000
        /*0040*/ 	.short	0x0002
        /*0042*/ 	.short	0x0010
        /*0044*/ 	.byte	0x00, 0xf5, 0x21, 0x00


	//----- nvinfo : EIATTR_KPARAM_INFO
	.align		4
.L_97:
        /*0048*/ 	.byte	0x04, 0x17
        /*004a*/ 	.short	(.L_99 - .L_98)
.L_98:
        /*004c*/ 	.word	0x00000000
        /*0050*/ 	.short	0x0001
        /*0052*/ 	.short	0x0008
        /*0054*/ 	.byte	0x00, 0xf5, 0x21, 0x00


	//----- nvinfo : EIATTR_KPARAM_INFO
	.align		4
.L_99:
        /*0058*/ 	.byte	0x04, 0x17
        /*005a*/ 	.short	(.L_101 - .L_100)
.L_100:
        /*005c*/ 	.word	0x00000000
        /*0060*/ 	.short	0x0000
        /*0062*/ 	.short	0x0000
        /*0064*/ 	.byte	0x00, 0xf5, 0x21, 0x00


	//----- nvinfo : EIATTR_SPARSE_MMA_MASK
	.align		4
.L_101:
        /*0068*/ 	.byte	0x03, 0x50
        /*006a*/ 	.short	0x0000


	//----- nvinfo : EIATTR_MAXREG_COUNT
	.align		4
        /*006c*/ 	.byte	0x03, 0x1b
        /*006e*/ 	.short	0x00ff


	//----- nvinfo : EIATTR_MERCURY_ISA_VERSION
	.align		4
        /*0070*/ 	.byte	0x03, 0x5f
        /*0072*/ 	.short	0x0101


	//----- nvinfo : EIATTR_VRC_CTA_INIT_COUNT
	.align		4
        /*0074*/ 	.byte	0x02, 0x4a
	.zero		1
	.zero		1


	//----- nvinfo : EIATTR_EXIT_INSTR_OFFSETS
	.align		4
        /*0078*/ 	.byte	0x04, 0x1c
        /*007a*/ 	.short	(.L_103 - .L_102)


	//   ....[0]....
.L_102:
        /*007c*/ 	.word	0x000000e0


	//   ....[1]....
        /*0080*/ 	.word	0x00000a90


	//----- nvinfo : EIATTR_CBANK_PARAM_SIZE
	.align		4
.L_103:
        /*0084*/ 	.byte	0x03, 0x19
        /*0086*/ 	.short	0x0024


	//----- nvinfo : EIATTR_PARAM_CBANK
	.align		4
        /*0088*/ 	.byte	0x04, 0x0a
        /*008a*/ 	.short	(.L_105 - .L_104)
	.align		4
.L_104:
        /*008c*/ 	.word	index@(.nv.constant0._Z7mmatrixPfS_S_iii)
        /*0090*/ 	.short	0x0380
        /*0092*/ 	.short	0x0024


	//----- nvinfo : EIATTR_SW_WAR
	.align		4
.L_105:
        /*0094*/ 	.byte	0x04, 0x36
        /*0096*/ 	.short	(.L_107 - .L_106)
.L_106:
        /*0098*/ 	.word	0x00000008
.L_107:


//--------------------- .nv.callgraph             --------------------------
	.section	.nv.callgraph,"",@"SHT_CUDA_CALLGRAPH"
	.align	4
	.sectionentsize	8
	.align		4
        /*0000*/ 	.word	0x00000000
	.align		4
        /*0004*/ 	.word	0xffffffff
	.align		4
        /*0008*/ 	.word	0x00000000
	.align		4
        /*000c*/ 	.word	0xfffffffe
	.align		4
        /*0010*/ 	.word	0x00000000
	.align		4
        /*0014*/ 	.word	0xfffffffd
	.align		4
        /*0018*/ 	.word	0x00000000
	.align		4
        /*001c*/ 	.word	0xfffffffc


//--------------------- .text._Z11gpuMVSparsePfS_PiS0_S_i --------------------------
	.section	.text._Z11gpuMVSparsePfS_PiS0_S_i,"ax",@progbits
	.align	128
        .global         _Z11gpuMVSparsePfS_PiS0_S_i
        .type           _Z11gpuMVSparsePfS_PiS0_S_i,@function
        .size           _Z11gpuMVSparsePfS_PiS0_S_i,(.L_x_16 - _Z11gpuMVSparsePfS_PiS0_S_i)
        .other          _Z11gpuMVSparsePfS_PiS0_S_i,@"STO_CUDA_ENTRY STV_DEFAULT"
_Z11gpuMVSparsePfS_PiS0_S_i:
.text._Z11gpuMVSparsePfS_PiS0_S_i:
[----:B------:R-:W-:Y:S01]  /*0000*/  LDC R1, c[0x0][0x37c] ;  /* 0x0000df00ff017b82 */ /* 0x000fe20000000800 */
[----:B------:R-:W0:Y:S01]  /*0010*/  S2R R7, SR_TID.X ;  /* 0x0000000000077919 */ /* 0x000e220000002100 */
[----:B------:R-:W0:Y:S01]  /*0020*/  LDCU UR4, c[0x0][0x360] ;  /* 0x00006c00ff0477ac */ /* 0x000e220008000800 */
[----:B------:R-:W0:Y:S01]  /*0030*/  S2R R0, SR_CTAID.X ;  /* 0x0000000000007919 */ /* 0x000e220000002500 */
[----:B------:R-:W1:Y:S01]  /*0040*/  LDCU UR5, c[0x0][0x3a8] ;  /* 0x00007500ff0577ac */ /* 0x000e620008000800 */
[----:B0-----:R-:W-:-:S05]  /*0050*/  IMAD R7, R0, UR4, R7 ;  /* 0x0000000400077c24 */ /* 0x001fca000f8e0207 */
[----:B-1----:R-:W-:-:S13]  /*0060*/  ISETP.GE.U32.AND P0, PT, R7, UR5, PT ;  /* 0x0000000507007c0c */ /* 0x002fda000bf06070 */
[----:B------:R-:W-:Y:S05]  /*0070*/  @P0 EXIT ;  /* 0x000000000000094d */ /* 0x000fea0003800000 */
[----:B------:R-:W0:Y:S01]  /*0080*/  LDC.64 R2, c[0x0][0x390] ;  /* 0x0000e400ff027b82 */ /* 0x000e220000000a00 */
[----:B------:R-:W1:Y:S01]  /*0090*/  LDCU.64 UR4, c[0x0][0x358] ;  /* 0x00006b00ff0477ac */ /* 0x000e620008000a00 */
[----:B0-----:R-:W-:-:S05]  /*00a0*/  IMAD.WIDE.U32 R2, R7, 0x4, R2 ;  /* 0x0000000407027825 */ /* 0x001fca00078e0002 */
[----:B-1----:R-:W2:Y:S04]  /*00b0*/  LDG.E R0, desc[UR4][R2.64] ;  /* 0x0000000402007981 */ /* 0x002ea8000c1e1900 */
[----:B------:R-:W2:Y:S02]  /*00c0*/  LDG.E R5, desc[UR4][R2.64+0x4] ;  /* 0x0000040402057981 */ /* 0x000ea4000c1e1900 */
[----:B--2---:R-:W-:-:S13]  /*00d0*/  ISETP.GE.AND P0, PT, R0, R5, PT ;  /* 0x000000050000720c */ /* 0x004fda0003f06270 */
[----:B------:R-:W-:Y:S05]  /*00e0*/  @P0 EXIT ;  /* 0x000000000000094d */ /* 0x000fea0003800000 */
[----:B------:R-:W0:Y:S02]  /*00f0*/  LDC.64 R4, c[0x0][0x3a0] ;  /* 0x0000e800ff047b82 */ /* 0x000e240000000a00 */
[----:B0-----:R-:W-:-:S05]  /*0100*/  IMAD.WIDE.U32 R4, R7, 0x4, R4 ;  /* 0x0000000407047825 */ /* 0x001fca00078e0004 */
[----:B------:R0:W5:Y:S02]  /*0110*/  LDG.E R13, desc[UR4][R4.64] ;  /* 0x00000004040d7981 */ /* 0x000164000c1e1900 */
.L_x_0:
[----:B------:R-:W1:Y:S08]  /*0120*/  LDC.64 R8, c[0x0][0x398] ;  /* 0x0000e600ff087b82 */ /* 0x000e700000000a00 */
[----:B------:R-:W2:Y:S08]  /*0130*/  LDC.64 R6, c[0x0][0x380] ;  /* 0x0000e000ff067b82 */ /* 0x000eb00000000a00 */
[----:B------:R-:W3:Y:S01]  /*0140*/  LDC.64 R10, c[0x0][0x388] ;  /* 0x0000e200ff0a7b82 */ /* 0x000ee20000000a00 */
[----:B-1----:R-:W-:-:S06]  /*0150*/  IMAD.WIDE R8, R0, 0x4, R8 ;  /* 0x0000000400087825 */ /* 0x002fcc00078e0208 */
[----:B------:R-:W3:Y:S01]  /*0160*/  LDG.E R9, desc[UR4][R8.64] ;  /* 0x0000000408097981 */ /* 0x000ee2000c1e1900 */
[----:B--2---:R-:W-:-:S06]  /*0170*/  IMAD.WIDE R6, R0, 0x4, R6 ;  /* 0x0000000400067825 */ /* 0x004fcc00078e0206 */
[----:B------:R-:W2:Y:S01]  /*0180*/  LDG.E R6, desc[UR4][R6.64] ;  /* 0x0000000406067981 */ /* 0x000ea2000c1e1900 */
[----:B---3--:R-:W-:-:S06]  /*0190*/  IMAD.WIDE R10, R9, 0x4, R10 ;  /* 0x00000004090a7825 */ /* 0x008fcc00078e020a */
[----:B------:R-:W2:Y:S02]  /*01a0*/  LDG.E R10, desc[UR4][R10.64] ;  /* 0x000000040a0a7981 */ /* 0x000ea4000c1e1900 */
[----:B--2--5:R-:W-:-:S05]  /*01b0*/  FFMA R13, R6, R10, R13 ;  /* 0x0000000a060d7223 */ /* 0x024fca000000000d */
[----:B------:R1:W-:Y:S04]  /*01c0*/  STG.E desc[UR4][R4.64], R13 ;  /* 0x0000000d04007986 */ /* 0x0003e8000c101904 */
[----:B------:R-:W2:Y:S01]  /*01d0*/  LDG.E R15, desc[UR4][R2.64+0x4] ;  /* 0x00000404020f7981 */ /* 0x000ea2000c1e1900 */
[----:B------:R-:W-:-:S04]  /*01e0*/  IADD3 R0, PT, PT, R0, 0x1, RZ ;  /* 0x0000000100007810 */ /* 0x000fc80007ffe0ff */
[----:B--2---:R-:W-:-:S13]  /*01f0*/  ISETP.GE.AND P0, PT, R0, R15, PT ;  /* 0x0000000f0000720c */ /* 0x004fda0003f06270 */
[----:B-1----:R-:W-:Y:S05]  /*0200*/  @!P0 BRA `(.L_x_0) ;  /* 0xfffffffc00c48947 */ /* 0x002fea000383ffff */
[----:B------:R-:W-:Y:S05]  /*0210*/  EXIT ;  /* 0x000000000000794d */ /* 0x000fea0003800000 */
.L_x_1:
[----:B------:R-:W-:-:S00]  /*0220*/  BRA `(.L_x_1) ;  /* 0xfffffffc00fc7947 */ /* 0x000fc0000383ffff */
[----:B------:R-:W-:-:S00]  /*0230*/  NOP ;  /* 0x0000000000007918 */ /* 0x000fc00000000000 */
        /* <DEDUP_REMOVED lines=12> */
.L_x_16:


//--------------------- .text._Z17gpuMatrixTranposePfS_ii --------------------------
	.section	.text._Z17gpuMatrixTranposePfS_ii,"ax",@progbits
	.align	128
        .global         _Z17gpuMatrixTranposePfS_ii
        .type           _Z17gpuMatrixTranposePfS_ii,@function
        .size           _Z17gpuMatrixTranposePfS_ii,(.L_x_17 - _Z17gpuMatrixTranposePfS_ii)
        .other          _Z17gpuMatrixTranposePfS_ii,@"STO_CUDA_ENTRY STV_DEFAULT"
_Z17gpuMatrixTranposePfS_ii:
.text._Z17gpuMatrixTranposePfS_ii:
[----:B------:R-:W-:Y:S01]  /*0000*/  LDC R1, c[0x0][0x37c] ;  /* 0x0000df00ff017b82 */ /* 0x000fe20000000800 */
[----:B------:R-:W0:Y:S07]  /*0010*/  S2R R2, SR_TID.X ;  /* 0x0000000000027919 */ /* 0x000e2e0000002100 */
[----:B------:R-:W1:Y:S01]  /*0020*/  LDC R0, c[0x0][0x364] ;  /* 0x0000d900ff007b82 */ /* 0x000e620000000800 */
[----:B------:R-:W2:Y:S01]  /*0030*/  LDCU.64 UR6, c[0x0][0x390] ;  /* 0x00007200ff0677ac */ /* 0x000ea20008000a00 */
[----:B------:R-:W1:Y:S06]  /*0040*/  S2R R3, SR_TID.Y ;  /* 0x0000000000037919 */ /* 0x000e6c0000002200 */
[----:B------:R-:W0:Y:S08]  /*0050*/  S2UR UR5, SR_CTAID.X ;  /* 0x00000000000579c3 */ /* 0x000e300000002500 */
[----:B------:R-:W0:Y:S08]  /*0060*/  LDC R7, c[0x0][0x360] ;  /* 0x0000d800ff077b82 */ /* 0x000e300000000800 */
[----:B------:R-:W1:Y:S01]  /*0070*/  S2UR UR4, SR_CTAID.Y ;  /* 0x00000000000479c3 */ /* 0x000e620000002600 */
[----:B0-----:R-:W-:-:S05]  /*0080*/  IMAD R7, R7, UR5, R2 ;  /* 0x0000000507077c24 */ /* 0x001fca000f8e0202 */
[----:B--2---:R-:W-:Y:S01]  /*0090*/  ISETP.GE.U32.AND P0, PT, R7, UR7, PT ;  /* 0x0000000707007c0c */ /* 0x004fe2000bf06070 */
[----:B-1----:R-:W-:-:S05]  /*00a0*/  IMAD R0, R0, UR4, R3 ;  /* 0x0000000400007c24 */ /* 0x002fca000f8e0203 */
[----:B------:R-:W-:-:S13]  /*00b0*/  ISETP.GE.U32.OR P0, PT, R0, UR6, P0 ;  /* 0x0000000600007c0c */ /* 0x000fda0008706470 */
[----:B------:R-:W-:Y:S05]  /*00c0*/  @P0 EXIT ;  /* 0x000000000000094d */ /* 0x000fea0003800000 */
[----:B------:R-:W0:Y:S01]  /*00d0*/  LDC.64 R2, c[0x0][0x380] ;  /* 0x0000e000ff027b82 */ /* 0x000e220000000a00 */
[----:B------:R-:W1:Y:S01]  /*00e0*/  LDCU.64 UR4, c[0x0][0x358] ;  /* 0x00006b00ff0477ac */ /* 0x000e620008000a00 */
[----:B------:R-:W-:-:S04]  /*00f0*/  IMAD R5, R0, UR7, R7 ;  /* 0x0000000700057c24 */ /* 0x000fc8000f8e0207 */
[----:B0-----:R-:W-:Y:S02]  /*0100*/  IMAD.WIDE R2, R5, 0x4, R2 ;  /* 0x0000000405027825 */ /* 0x001fe400078e0202 */
[----:B------:R-:W0:Y:S04]  /*0110*/  LDC.64 R4, c[0x0][0x388] ;  /* 0x0000e200ff047b82 */ /* 0x000e280000000a00 */
[----:B-1----:R-:W2:Y:S01]  /*0120*/  LDG.E R3, desc[UR4][R2.64] ;  /* 0x0000000402037981 */ /* 0x002ea2000c1e1900 */
[----:B------:R-:W-:-:S04]  /*0130*/  IMAD R7, R7, UR6, R0 ;  /* 0x0000000607077c24 */ /* 0x000fc8000f8e0200 */
[----:B0-----:R-:W-:-:S05]  /*0140*/  IMAD.WIDE R4, R7, 0x4, R4 ;  /* 0x0000000407047825 */ /* 0x001fca00078e0204 */
[----:B--2---:R-:W-:Y:S01]  /*0150*/  STG.E desc[UR4][R4.64], R3 ;  /* 0x0000000304007986 */ /* 0x004fe2000c101904 */
[----:B------:R-:W-:Y:S05]  /*0160*/  EXIT ;  /* 0x000000000000794d */ /* 0x000fea0003800000 */
.L_x_2:
        /* <DEDUP_REMOVED lines=9> */
.L_x_17:


//--------------------- .text._Z13gpuMatrixConvPfS_S_iiiiii --------------------------
	.section	.text._Z13gpuMatrixConvPfS_S_iiiiii,"ax",@progbits
	.align	128
        .global         _Z13gpuMatrixConvPfS_S_iiiiii
        .type           _Z13gpuMatrixConvPfS_S_iiiiii,@function
        .size           _Z13gpuMatrixConvPfS_S_iiiiii,(.L_x_18 - _Z13gpuMatrixConvPfS_S_iiiiii)
        .other          _Z13gpuMatrixConvPfS_S_iiiiii,@"STO_CUDA_ENTRY STV_DEFAULT"
_Z13gpuMatrixConvPfS_S_iiiiii:
.text._Z13gpuMatrixConvPfS_S_iiiiii:
        /* <DEDUP_REMOVED lines=15> */
[----:B------:R-:W-:Y:S01]  /*00f0*/  HFMA2 R23, -RZ, RZ, 0, 0 ;  /* 0x00000000ff177431 */ /* 0x000fe200000001ff */
[----:B0-----:R-:W-:-:S04]  /*0100*/  VIMNMX R2, PT, PT, R6, R7, PT ;  /* 0x0000000706027248 */ /* 0x001fc80003fe0100 */
[----:B------:R-:W-:-:S13]  /*0110*/  ISETP.GE.AND P0, PT, R2, 0x1, PT ;  /* 0x000000010200780c */ /* 0x000fda0003f06270 */
[----:B-1----:R-:W-:Y:S05]  /*0120*/  @!P0 BRA `(.L_x_3) ;  /* 0x0000000c00848947 */ /* 0x002fea0003800000 */
[C---:B------:R-:W-:Y:S01]  /*0130*/  LOP3.LUT R5, R7.reuse, 0x7, RZ, 0xc0, !PT ;  /* 0x0000000707057812 */ /* 0x040fe200078ec0ff */
[----:B------:R-:W-:Y:S01]  /*0140*/  UMOV UR4, URZ ;  /* 0x000000ff00047c82 */ /* 0x000fe20008000000 */
[----:B------:R-:W-:Y:S02]  /*0150*/  LOP3.LUT R4, R7, 0xf, RZ, 0xc0, !PT ;  /* 0x0000000f07047812 */ /* 0x000fe400078ec0ff */
[----:B------:R-:W-:Y:S02]  /*0160*/  IADD3 R6, PT, PT, R5, -0x1, RZ ;  /* 0xffffffff05067810 */ /* 0x000fe40007ffe0ff */
[----:B------:R-:W-:Y:S02]  /*0170*/  IADD3 R2, PT, PT, R4, -0x1, RZ ;  /* 0xffffffff04027810 */ /* 0x000fe40007ffe0ff */
[----:B------:R-:W-:Y:S02]  /*0180*/  ISETP.GE.U32.AND P0, PT, R6, 0x3, PT ;  /* 0x000000030600780c */ /* 0x000fe40003f06070 */
[----:B------:R-:W-:-:S02]  /*0190*/  LOP3.LUT R6, R7, 0x7ffffff0, RZ, 0xc0, !PT ;  /* 0x7ffffff007067812 */ /* 0x000fc400078ec0ff */
[----:B------:R-:W-:Y:S02]  /*01a0*/  ISETP.GE.U32.AND P1, PT, R2, 0x7, PT ;  /* 0x000000070200780c */ /* 0x000fe40003f26070 */
[----:B------:R-:W-:Y:S02]  /*01b0*/  LOP3.LUT R7, R7, 0x3, RZ, 0xc0, !PT ;  /* 0x0000000307077812 */ /* 0x000fe400078ec0ff */
[----:B------:R-:W-:-:S09]  /*01c0*/  MOV R23, RZ ;  /* 0x000000ff00177202 */ /* 0x000fd20000000f00 */
.L_x_9:
[----:B------:R-:W0:Y:S01]  /*01d0*/  LDCU.64 UR10, c[0x0][0x3a0] ;  /* 0x00007400ff0a77ac */ /* 0x000e220008000a00 */
[----:B------:R-:W-:Y:S02]  /*01e0*/  IADD3 R11, PT, PT, R3, UR4, RZ ;  /* 0x00000004030b7c10 */ /* 0x000fe4000fffe0ff */
[----:B------:R-:W-:Y:S01]  /*01f0*/  MOV R9, RZ ;  /* 0x000000ff00097202 */ /* 0x000fe20000000f00 */
[----:B------:R-:W1:Y:S01]  /*0200*/  LDCU UR5, c[0x0][0x39c] ;  /* 0x00007380ff0577ac */ /* 0x000e620008000800 */
[----:B0-----:R-:W-:Y:S02]  /*0210*/  UISETP.GE.U32.AND UP0, UPT, UR11, 0x10, UPT ;  /* 0x000000100b00788c */ /* 0x001fe4000bf06070 */
[----:B------:R-:W-:Y:S02]  /*0220*/  UIMAD UR8, UR4, UR10, URZ ;  /* 0x0000000a040872a4 */ /* 0x000fe4000f8e02ff */
[----:B------:R-:W-:Y:S01]  /*0230*/  UIADD3 UR4, UPT, UPT, UR4, 0x1, URZ ;  /* 0x0000000104047890 */ /* 0x000fe2000fffe0ff */
[----:B-1----:R-:W-:-:S03]  /*0240*/  IMAD R2, R11, UR5, R0 ;  /* 0x000000050b027c24 */ /* 0x002fc6000f8e0200 */
[----:B------:R-:W-:Y:S01]  /*0250*/  UISETP.NE.AND UP1, UPT, UR4, UR10, UPT ;  /* 0x0000000a0400728c */ /* 0x000fe2000bf25270 */
[----:B------:R-:W-:Y:S10]  /*0260*/  BRA.U !UP0, `(.L_x_4) ;  /* 0x0000000508647547 */ /* 0x000ff4000b800000 */
[----:B------:R-:W-:-:S07]  /*0270*/  HFMA2 R9, -RZ, RZ, 0, 0 ;  /* 0x00000000ff097431 */ /* 0x000fce00000001ff */
.L_x_5:
[----:B------:R-:W0:Y:S01]  /*0280*/  LDC.64 R12, c[0x0][0x380] ;  /* 0x0000e000ff0c7b82 */ /* 0x000e220000000a00 */
[----:B------:R-:W-:Y:S02]  /*0290*/  IADD3 R8, PT, PT, R2, R9, RZ ;  /* 0x0000000902087210 */ /* 0x000fe40007ffe0ff */
[----:B------:R-:W-:Y:S02]  /*02a0*/  IADD3 R17, PT, PT, R9, UR8, RZ ;  /* 0x0000000809117c10 */ /* 0x000fe4000fffe0ff */
[C---:B------:R-:W-:Y:S02]  /*02b0*/  IADD3 R21, PT, PT, R8.reuse, 0x1, RZ ;  /* 0x0000000108157810 */ /* 0x040fe40007ffe0ff */
[C---:B------:R-:W-:Y:S01]  /*02c0*/  IADD3 R19, PT, PT, R8.reuse, 0x2, RZ ;  /* 0x0000000208137810 */ /* 0x040fe20007ffe0ff */
[----:B------:R-:W1:Y:S01]  /*02d0*/  LDC.64 R14, c[0x0][0x388] ;  /* 0x0000e200ff0e7b82 */ /* 0x000e620000000a00 */
[----:B0-----:R-:W-:-:S04]  /*02e0*/  IMAD.WIDE.U32 R10, R8, 0x4, R12 ;  /* 0x00000004080a7825 */ /* 0x001fc800078e000c */
[----:B------:R-:W-:Y:S02]  /*02f0*/  IMAD.WIDE.U32 R20, R21, 0x4, R12 ;  /* 0x0000000415147825 */ /* 0x000fe400078e000c */
[----:B------:R-:W2:Y:S02]  /*0300*/  LDG.E R10, desc[UR6][R10.64] ;  /* 0x000000060a0a7981 */ /* 0x000ea4000c1e1900 */
[----:B-1----:R-:W-:-:S05]  /*0310*/  IMAD.WIDE.U32 R14, R17, 0x4, R14 ;  /* 0x00000004110e7825 */ /* 0x002fca00078e000e */
[----:B------:R-:W2:Y:S01]  /*0320*/  LDG.E R17, desc[UR6][R14.64] ;  /* 0x000000060e117981 */ /* 0x000ea2000c1e1900 */
[----:B------:R-:W-:-:S03]  /*0330*/  IMAD.WIDE.U32 R18, R19, 0x4, R12 ;  /* 0x0000000413127825 */ /* 0x000fc600078e000c */
[----:B------:R-:W3:Y:S04]  /*0340*/  LDG.E R11, desc[UR6][R20.64] ;  /* 0x00000006140b7981 */ /* 0x000ee8000c1e1900 */
[----:B------:R-:W3:Y:S04]  /*0350*/  LDG.E R16, desc[UR6][R14.64+0x4] ;  /* 0x000004060e107981 */ /* 0x000ee8000c1e1900 */
[----:B------:R0:W4:Y:S04]  /*0360*/  LDG.E R27, desc[UR6][R18.64] ;  /* 0x00000006121b7981 */ /* 0x000128000c1e1900 */
[----:B------:R-:W4:Y:S01]  /*0370*/  LDG.E R24, desc[UR6][R14.64+0x8] ;  /* 0x000008060e187981 */ /* 0x000f22000c1e1900 */
[----:B------:R-:W-:-:S02]  /*0380*/  IADD3 R29, PT, PT, R8, 0x3, RZ ;  /* 0x00000003081d7810 */ /* 0x000fc40007ffe0ff */
[C---:B------:R-:W-:Y:S02]  /*0390*/  IADD3 R25, PT, PT, R8.reuse, 0x4, RZ ;  /* 0x0000000408197810 */ /* 0x040fe40007ffe0ff */
[----:B------:R-:W-:Y:S01]  /*03a0*/  IADD3 R26, PT, PT, R8, 0x5, RZ ;  /* 0x00000005081a7810 */ /* 0x000fe20007ffe0ff */
[----:B------:R-:W-:-:S04]  /*03b0*/  IMAD.WIDE.U32 R28, R29, 0x4, R12 ;  /* 0x000000041d1c7825 */ /* 0x000fc800078e000c */
[--C-:B0-----:R-:W-:Y:S01]  /*03c0*/  IMAD.WIDE.U32 R18, R25, 0x4, R12.reuse ;  /* 0x0000000419127825 */ /* 0x101fe200078e000c */
[----:B------:R-:W5:Y:S03]  /*03d0*/  LDG.E R22, desc[UR6][R28.64] ;  /* 0x000000061c167981 */ /* 0x000f66000c1e1900 */
[----:B------:R-:W-:Y:S01]  /*03e0*/  IMAD.WIDE.U32 R20, R26, 0x4, R12 ;  /* 0x000000041a147825 */ /* 0x000fe200078e000c */
[----:B------:R-:W5:Y:S04]  /*03f0*/  LDG.E R25, desc[UR6][R14.64+0xc] ;  /* 0x00000c060e197981 */ /* 0x000f68000c1e1900 */
[----:B------:R0:W5:Y:S04]  /*0400*/  LDG.E R26, desc[UR6][R18.64] ;  /* 0x00000006121a7981 */ /* 0x000168000c1e1900 */
[----:B------:R-:W5:Y:S04]  /*0410*/  LDG.E R29, desc[UR6][R14.64+0x18] ;  /* 0x000018060e1d7981 */ /* 0x000f68000c1e1900 */
[----:B------:R-:W5:Y:S01]  /*0420*/  LDG.E R28, desc[UR6][R14.64+0x1c] ;  /* 0x00001c060e1c7981 */ /* 0x000f62000c1e1900 */
[----:B0-----:R-:W-:Y:S01]  /*0430*/  IADD3 R19, PT, PT, R8, 0x6, RZ ;  /* 0x0000000608137810 */ /* 0x001fe20007ffe0ff */
[----:B--2---:R-:W-:-:S02]  /*0440*/  FFMA R17, R10, R17, R23 ;  /* 0x000000110a117223 */ /* 0x004fc40000000017 */
[----:B------:R0:W2:Y:S04]  /*0450*/  LDG.E R10, desc[UR6][R20.64] ;  /* 0x00000006140a7981 */ /* 0x0000a8000c1e1900 */
[----:B------:R-:W2:Y:S01]  /*0460*/  LDG.E R23, desc[UR6][R14.64+0x10] ;  /* 0x000010060e177981 */ /* 0x000ea2000c1e1900 */
[----:B---3--:R-:W-:Y:S01]  /*0470*/  FFMA R11, R11, R16, R17 ;  /* 0x000000100b0b7223 */ /* 0x008fe20000000011 */
[----:B------:R-:W-:Y:S01]  /*0480*/  IMAD.WIDE.U32 R16, R19, 0x4, R12 ;  /* 0x0000000413107825 */ /* 0x000fe200078e000c */
[----:B0-----:R-:W-:-:S03]  /*0490*/  IADD3 R21, PT, PT, R8, 0x7, RZ ;  /* 0x0000000708157810 */ /* 0x001fc60007ffe0ff */
[----:B----4-:R-:W-:Y:S02]  /*04a0*/  FFMA R27, R27, R24, R11 ;  /* 0x000000181b1b7223 */ /* 0x010fe4000000000b */
[----:B------:R-:W3:Y:S01]  /*04b0*/  LDG.E R11, desc[UR6][R14.64+0x14] ;  /* 0x000014060e0b7981 */ /* 0x000ee2000c1e1900 */
[--C-:B------:R-:W-:Y:S01]  /*04c0*/  IMAD.WIDE.U32 R18, R21, 0x4, R12.reuse ;  /* 0x0000000415127825 */ /* 0x100fe200078e000c */
[----:B------:R-:W-:Y:S02]  /*04d0*/  IADD3 R21, PT, PT, R8, 0x8, RZ ;  /* 0x0000000808157810 */ /* 0x000fe40007ffe0ff */
[----:B------:R-:W4:Y:S03]  /*04e0*/  LDG.E R24, desc[UR6][R16.64] ;  /* 0x0000000610187981 */ /* 0x000f26000c1e1900 */
[----:B------:R-:W-:Y:S01]  /*04f0*/  IMAD.WIDE.U32 R20, R21, 0x4, R12 ;  /* 0x0000000415147825 */ /* 0x000fe200078e000c */
[----:B------:R0:W4:Y:S05]  /*0500*/  LDG.E R19, desc[UR6][R18.64] ;  /* 0x0000000612137981 */ /* 0x00012a000c1e1900 */
[----:B------:R-:W4:Y:S04]  /*0510*/  LDG.E R20, desc[UR6][R20.64] ;  /* 0x0000000614147981 */ /* 0x000f28000c1e1900 */
[----:B------:R-:W4:Y:S01]  /*0520*/  LDG.E R21, desc[UR6][R14.64+0x20] ;  /* 0x000020060e157981 */ /* 0x000f22000c1e1900 */
[----:B-----5:R-:W-:Y:S01]  /*0530*/  FFMA R25, R22, R25, R27 ;  /* 0x0000001916197223 */ /* 0x020fe2000000001b */
[----:B------:R-:W-:-:S02]  /*0540*/  IADD3 R27, PT, PT, R8, 0x9, RZ ;  /* 0x00000009081b7810 */ /* 0x000fc40007ffe0ff */
[----:B0-----:R-:W-:-:S03]  /*0550*/  IADD3 R18, PT, PT, R8, 0xd, RZ ;  /* 0x0000000d08127810 */ /* 0x001fc60007ffe0ff */
[----:B------:R-:W-:Y:S02]  /*0560*/  IMAD.WIDE.U32 R16, R27, 0x4, R12 ;  /* 0x000000041b107825 */ /* 0x000fe400078e000c */
[----:B------:R-:W5:Y:S04]  /*0570*/  LDG.E R27, desc[UR6][R14.64+0x24] ;  /* 0x000024060e1b7981 */ /* 0x000f68000c1e1900 */
[----:B------:R-:W5:Y:S04]  /*0580*/  LDG.E R16, desc[UR6][R16.64] ;  /* 0x0000000610107981 */ /* 0x000f68000c1e1900 */
[----:B------:R-:W5:Y:S01]  /*0590*/  LDG.E R17, desc[UR6][R14.64+0x28] ;  /* 0x000028060e117981 */ /* 0x000f62000c1e1900 */
[----:B--2---:R-:W-:Y:S01]  /*05a0*/  FFMA R23, R26, R23, R25 ;  /* 0x000000171a177223 */ /* 0x004fe20000000019 */
[----:B------:R-:W-:-:S02]  /*05b0*/  IADD3 R25, PT, PT, R8, 0xa, RZ ;  /* 0x0000000a08197810 */ /* 0x000fc40007ffe0ff */
[----:B------:R-:W2:Y:S01]  /*05c0*/  LDG.E R26, desc[UR6][R14.64+0x38] ;  /* 0x000038060e1a7981 */ /* 0x000ea2000c1e1900 */
[----:B---3--:R-:W-:Y:S02]  /*05d0*/  FFMA R23, R10, R11, R23 ;  /* 0x0000000b0a177223 */ /* 0x008fe40000000017 */
[----:B------:R-:W-:Y:S01]  /*05e0*/  IMAD.WIDE.U32 R10, R25, 0x4, R12 ;  /* 0x00000004190a7825 */ /* 0x000fe200078e000c */
[----:B------:R-:W-:-:S03]  /*05f0*/  IADD3 R25, PT, PT, R8, 0xb, RZ ;  /* 0x0000000b08197810 */ /* 0x000fc60007ffe0ff */
[----:B----4-:R-:W-:Y:S01]  /*0600*/  FFMA R24, R24, R29, R23 ;  /* 0x0000001d18187223 */ /* 0x010fe20000000017 */
[----:B------:R-:W-:Y:S01]  /*0610*/  IADD3 R23, PT, PT, R8, 0xc, RZ ;  /* 0x0000000c08177810 */ /* 0x000fe20007ffe0ff */
[----:B------:R0:W3:Y:S02]  /*0620*/  LDG.E R10, desc[UR6][R10.64] ;  /* 0x000000060a0a7981 */ /* 0x0000e4000c1e1900 */
[----:B------:R-:W-:Y:S01]  /*0630*/  FFMA R29, R19, R28, R24 ;  /* 0x0000001c131d7223 */ /* 0x000fe20000000018 */
[--C-:B------:R-:W-:Y:S01]  /*0640*/  IMAD.WIDE.U32 R18, R18, 0x4, R12.reuse ;  /* 0x0000000412127825 */ /* 0x100fe200078e000c */
[----:B------:R-:W4:Y:S03]  /*0650*/  LDG.E R28, desc[UR6][R14.64+0x30] ;  /* 0x000030060e1c7981 */ /* 0x000f26000c1e1900 */
[--C-:B------:R-:W-:Y:S02]  /*0660*/  IMAD.WIDE.U32 R24, R25, 0x4, R12.reuse ;  /* 0x0000000419187825 */ /* 0x100fe400078e000c */
[----:B------:R-:W2:Y:S02]  /*0670*/  LDG.E R18, desc[UR6][R18.64] ;  /* 0x0000000612127981 */ /* 0x000ea4000c1e1900 */
[----:B------:R-:W-:-:S02]  /*0680*/  IMAD.WIDE.U32 R22, R23, 0x4, R12 ;  /* 0x0000000417167825 */ /* 0x000fc400078e000c */
[----:B------:R1:W4:Y:S02]  /*0690*/  LDG.E R24, desc[UR6][R24.64] ;  /* 0x0000000618187981 */ /* 0x000324000c1e1900 */
[----:B0-----:R-:W-:Y:S01]  /*06a0*/  FFMA R11, R20, R21, R29 ;  /* 0x00000015140b7223 */ /* 0x001fe2000000001d */
[C---:B------:R-:W-:Y:S01]  /*06b0*/  IADD3 R21, PT, PT, R8.reuse, 0xe, RZ ;  /* 0x0000000e08157810 */ /* 0x040fe20007ffe0ff */
[----:B------:R-:W4:Y:S04]  /*06c0*/  LDG.E R19, desc[UR6][R14.64+0x2c] ;  /* 0x00002c060e137981 */ /* 0x000f28000c1e1900 */
[----:B------:R-:W2:Y:S01]  /*06d0*/  LDG.E R22, desc[UR6][R22.64] ;  /* 0x0000000616167981 */ /* 0x000ea2000c1e1900 */
[----:B-1----:R-:W-:Y:S01]  /*06e0*/  IADD3 R25, PT, PT, R8, 0xf, RZ ;  /* 0x0000000f08197810 */ /* 0x002fe20007ffe0ff */
[----:B------:R-:W-:-:S02]  /*06f0*/  IMAD.WIDE.U32 R20, R21, 0x4, R12 ;  /* 0x0000000415147825 */ /* 0x000fc400078e000c */
[----:B------:R-:W2:Y:S02]  /*0700*/  LDG.E R29, desc[UR6][R14.64+0x34] ;  /* 0x000034060e1d7981 */ /* 0x000ea4000c1e1900 */
[----:B------:R-:W-:Y:S02]  /*0710*/  IMAD.WIDE.U32 R12, R25, 0x4, R12 ;  /* 0x00000004190c7825 */ /* 0x000fe400078e000c */
[----:B------:R-:W2:Y:S04]  /*0720*/  LDG.E R21, desc[UR6][R20.64] ;  /* 0x0000000614157981 */ /* 0x000ea8000c1e1900 */
[----:B------:R-:W2:Y:S04]  /*0730*/  LDG.E R23, desc[UR6][R14.64+0x3c] ;  /* 0x00003c060e177981 */ /* 0x000ea8000c1e1900 */
[----:B------:R-:W2:Y:S01]  /*0740*/  LDG.E R13, desc[UR6][R12.64] ;  /* 0x000000060c0d7981 */ /* 0x000ea2000c1e1900 */
[----:B-----5:R-:W-:Y:S01]  /*0750*/  FFMA R11, R16, R27, R11 ;  /* 0x0000001b100b7223 */ /* 0x020fe2000000000b */
[----:B------:R-:W-:-:S04]  /*0760*/  IADD3 R9, PT, PT, R9, 0x10, RZ ;  /* 0x0000001009097810 */ /* 0x000fc80007ffe0ff */
[----:B------:R-:W-:Y:S01]  /*0770*/  ISETP.NE.AND P2, PT, R9, R6, PT ;  /* 0x000000060900720c */ /* 0x000fe20003f45270 */
[----:B---3--:R-:W-:-:S04]  /*0780*/  FFMA R11, R10, R17, R11 ;  /* 0x000000110a0b7223 */ /* 0x008fc8000000000b */
[----:B----4-:R-:W-:-:S04]  /*0790*/  FFMA R11, R24, R19, R11 ;  /* 0x00000013180b7223 */ /* 0x010fc8000000000b */
[----:B--2---:R-:W-:-:S04]  /*07a0*/  FFMA R11, R22, R28, R11 ;  /* 0x0000001c160b7223 */ /* 0x004fc8000000000b */
[----:B------:R-:W-:-:S04]  /*07b0*/  FFMA R18, R18, R29, R11 ;  /* 0x0000001d12127223 */ /* 0x000fc8000000000b */
[----:B------:R-:W-:-:S04]  /*07c0*/  FFMA R18, R21, R26, R18 ;  /* 0x0000001a15127223 */ /* 0x000fc80000000012 */
[----:B------:R-:W-:Y:S01]  /*07d0*/  FFMA R23, R13, R23, R18 ;  /* 0x000000170d177223 */ /* 0x000fe20000000012 */
[----:B------:R-:W-:Y:S06]  /*07e0*/  @P2 BRA `(.L_x_5) ;  /* 0xfffffff800a42947 */ /* 0x000fec000383ffff */
[----:B------:R-:W-:-:S07]  /*07f0*/  MOV R9, R6 ;  /* 0x0000000600097202 */ /* 0x000fce0000000f00 */
.L_x_4:
[----:B------:R-:W-:-:S13]  /*0800*/  ISETP.NE.AND P2, PT, R4, RZ, PT ;  /* 0x000000ff0400720c */ /* 0x000fda0003f45270 */
[----:B------:R-:W-:Y:S05]  /*0810*/  @!P2 BRA `(.L_x_6) ;  /* 0x0000000400c4a947 */ /* 0x000fea0003800000 */
[----:B------:R-:W-:Y:S01]  /*0820*/  ISETP.NE.AND P2, PT, R5, RZ, PT ;  /* 0x000000ff0500720c */ /* 0x000fe20003f45270 */
[----:B------:R-:W-:-:S12]  /*0830*/  @!P1 BRA `(.L_x_7) ;  /* 0x0000000000c89947 */ /* 0x000fd80003800000 */
[----:B------:R-:W0:Y:S01]  /*0840*/  LDC.64 R12, c[0x0][0x388] ;  /* 0x0000e200ff0c7b82 */ /* 0x000e220000000a00 */
[----:B------:R-:W-:Y:S02]  /*0850*/  IADD3 R11, PT, PT, R9, UR8, RZ ;  /* 0x00000008090b7c10 */ /* 0x000fe4000fffe0ff */
[----:B------:R-:W-:-:S05]  /*0860*/  IADD3 R17, PT, PT, R2, R9, RZ ;  /* 0x0000000902117210 */ /* 0x000fca0007ffe0ff */
[----:B------:R-:W1:Y:S08]  /*0870*/  LDC.64 R14, c[0x0][0x380] ;  /* 0x0000e000ff0e7b82 */ /* 0x000e700000000a00 */
[----:B------:R-:W2:Y:S01]  /*0880*/  LDC.64 R28, c[0x0][0x388] ;  /* 0x0000e200ff1c7b82 */ /* 0x000ea20000000a00 */
[----:B0-----:R-:W-:-:S06]  /*0890*/  IMAD.WIDE.U32 R12, R11, 0x4, R12 ;  /* 0x000000040b0c7825 */ /* 0x001fcc00078e000c */
[----:B------:R-:W3:Y:S01]  /*08a0*/  LDG.E R12, desc[UR6][R12.64] ;  /* 0x000000060c0c7981 */ /* 0x000ee2000c1e1900 */
[----:B-1----:R-:W-:-:S05]  /*08b0*/  IMAD.WIDE.U32 R24, R17, 0x4, R14 ;  /* 0x0000000411187825 */ /* 0x002fca00078e000e */
[----:B------:R-:W3:Y:S01]  /*08c0*/  LDG.E R16, desc[UR6][R24.64] ;  /* 0x0000000618107981 */ /* 0x000ee2000c1e1900 */
[----:B------:R-:W-:Y:S02]  /*08d0*/  IADD3 R10, P3, PT, R9, UR8, RZ ;  /* 0x00000008090a7c10 */ /* 0x000fe4000ff7e0ff */
[C---:B------:R-:W-:Y:S02]  /*08e0*/  IADD3 R27, PT, PT, R17.reuse, 0x1, RZ ;  /* 0x00000001111b7810 */ /* 0x040fe40007ffe0ff */
[----:B------:R-:W-:Y:S02]  /*08f0*/  IADD3 R21, PT, PT, R17, 0x3, RZ ;  /* 0x0000000311157810 */ /* 0x000fe40007ffe0ff */
[----:B------:R-:W-:Y:S02]  /*0900*/  IADD3.X R11, PT, PT, RZ, RZ, RZ, P3, !PT ;  /* 0x000000ffff0b7210 */ /* 0x000fe40001ffe4ff */
[----:B--2---:R-:W-:Y:S01]  /*0910*/  LEA R28, P3, R10, R28, 0x2 ;  /* 0x0000001c0a1c7211 */ /* 0x004fe200078610ff */
[----:B------:R-:W-:Y:S01]  /*0920*/  IMAD.WIDE.U32 R26, R27, 0x4, R14 ;  /* 0x000000041b1a7825 */ /* 0x000fe200078e000e */
[----:B------:R-:W-:-:S02]  /*0930*/  IADD3 R19, PT, PT, R17, 0x2, RZ ;  /* 0x0000000211137810 */ /* 0x000fc40007ffe0ff */
[----:B------:R-:W-:Y:S01]  /*0940*/  LEA.HI.X R29, R10, R29, R11, 0x2, P3 ;  /* 0x0000001d0a1d7211 */ /* 0x000fe200018f140b */
[--C-:B------:R-:W-:Y:S01]  /*0950*/  IMAD.WIDE.U32 R20, R21, 0x4, R14.reuse ;  /* 0x0000000415147825 */ /* 0x100fe200078e000e */
[----:B------:R-:W2:Y:S03]  /*0960*/  LDG.E R8, desc[UR6][R26.64] ;  /* 0x000000061a087981 */ /* 0x000ea6000c1e1900 */
[----:B------:R-:W-:Y:S01]  /*0970*/  IMAD.WIDE.U32 R18, R19, 0x4, R14 ;  /* 0x0000000413127825 */ /* 0x000fe200078e000e */
[----:B------:R0:W4:Y:S04]  /*0980*/  LDG.E R11, desc[UR6][R20.64] ;  /* 0x00000006140b7981 */ /* 0x000128000c1e1900 */
[----:B------:R-:W5:Y:S04]  /*0990*/  LDG.E R10, desc[UR6][R18.64] ;  /* 0x00000006120a7981 */ /* 0x000f68000c1e1900 */
[----:B------:R-:W4:Y:S01]  /*09a0*/  LDG.E R22, desc[UR6][R28.64+0xc] ;  /* 0x00000c061c167981 */ /* 0x000f22000c1e1900 */
[----:B0-----:R-:W-:-:S03]  /*09b0*/  IADD3 R21, PT, PT, R17, 0x5, RZ ;  /* 0x0000000511157810 */ /* 0x001fc60007ffe0ff */
[----:B------:R-:W4:Y:S02]  /*09c0*/  LDG.E R24, desc[UR6][R28.64+0x10] ;  /* 0x000010061c187981 */ /* 0x000f24000c1e1900 */
[----:B------:R-:W-:Y:S02]  /*09d0*/  IMAD.WIDE.U32 R20, R21, 0x4, R14 ;  /* 0x0000000415147825 */ /* 0x000fe400078e000e */
[----:B------:R-:W4:Y:S04]  /*09e0*/  LDG.E R25, desc[UR6][R28.64+0x14] ;  /* 0x000014061c197981 */ /* 0x000f28000c1e1900 */
[----:B------:R-:W4:Y:S04]  /*09f0*/  LDG.E R26, desc[UR6][R28.64+0x18] ;  /* 0x000018061c1a7981 */ /* 0x000f28000c1e1900 */
[----:B------:R0:W4:Y:S04]  /*0a00*/  LDG.E R20, desc[UR6][R20.64] ;  /* 0x0000000614147981 */ /* 0x000128000c1e1900 */
[----:B------:R-:W4:Y:S01]  /*0a10*/  LDG.E R27, desc[UR6][R28.64+0x1c] ;  /* 0x00001c061c1b7981 */ /* 0x000f22000c1e1900 */
[C---:B0-----:R-:W-:Y:S01]  /*0a20*/  IADD3 R21, PT, PT, R17.reuse, 0x7, RZ ;  /* 0x0000000711157810 */ /* 0x041fe20007ffe0ff */
[----:B---3--:R-:W-:Y:S01]  /*0a30*/  FFMA R13, R16, R12, R23 ;  /* 0x0000000c100d7223 */ /* 0x008fe20000000017 */
[C---:B------:R-:W-:Y:S01]  /*0a40*/  IADD3 R16, PT, PT, R17.reuse, 0x4, RZ ;  /* 0x0000000411107810 */ /* 0x040fe20007ffe0ff */
[----:B------:R-:W2:Y:S04]  /*0a50*/  LDG.E R12, desc[UR6][R28.64+0x4] ;  /* 0x000004061c0c7981 */ /* 0x000ea8000c1e1900 */
[----:B------:R-:W5:Y:S01]  /*0a60*/  LDG.E R23, desc[UR6][R28.64+0x8] ;  /* 0x000008061c177981 */ /* 0x000f62000c1e1900 */
[----:B------:R-:W-:Y:S01]  /*0a70*/  IMAD.WIDE.U32 R18, R16, 0x4, R14 ;  /* 0x0000000410127825 */ /* 0x000fe200078e000e */
[----:B------:R-:W-:-:S05]  /*0a80*/  IADD3 R16, PT, PT, R17, 0x6, RZ ;  /* 0x0000000611107810 */ /* 0x000fca0007ffe0ff */
[----:B------:R-:W3:Y:S01]  /*0a90*/  LDG.E R19, desc[UR6][R18.64] ;  /* 0x0000000612137981 */ /* 0x000ee2000c1e1900 */
[----:B------:R-:W-:-:S04]  /*0aa0*/  IMAD.WIDE.U32 R16, R16, 0x4, R14 ;  /* 0x0000000410107825 */ /* 0x000fc800078e000e */
[----:B------:R-:W-:Y:S02]  /*0ab0*/  IMAD.WIDE.U32 R14, R21, 0x4, R14 ;  /* 0x00000004150e7825 */ /* 0x000fe400078e000e */
[----:B------:R-:W3:Y:S04]  /*0ac0*/  LDG.E R17, desc[UR6][R16.64] ;  /* 0x0000000610117981 */ /* 0x000ee8000c1e1900 */
[----:B------:R-:W3:Y:S01]  /*0ad0*/  LDG.E R15, desc[UR6][R14.64] ;  /* 0x000000060e0f7981 */ /* 0x000ee2000c1e1900 */
[----:B------:R-:W-:Y:S01]  /*0ae0*/  IADD3 R9, PT, PT, R9, 0x8, RZ ;  /* 0x0000000809097810 */ /* 0x000fe20007ffe0ff */
[----:B--2---:R-:W-:-:S04]  /*0af0*/  FFMA R13, R8, R12, R13 ;  /* 0x0000000c080d7223 */ /* 0x004fc8000000000d */
[----:B-----5:R-:W-:-:S04]  /*0b00*/  FFMA R10, R10, R23, R13 ;  /* 0x000000170a0a7223 */ /* 0x020fc8000000000d */
[----:B----4-:R-:W-:-:S04]  /*0b10*/  FFMA R10, R11, R22, R10 ;  /* 0x000000160b0a7223 */ /* 0x010fc8000000000a */
[----:B---3--:R-:W-:-:S04]  /*0b20*/  FFMA R19, R19, R24, R10 ;  /* 0x0000001813137223 */ /* 0x008fc8000000000a */
[----:B------:R-:W-:-:S04]  /*0b30*/  FFMA R8, R20, R25, R19 ;  /* 0x0000001914087223 */ /* 0x000fc80000000013 */
[----:B------:R-:W-:-:S04]  /*0b40*/  FFMA R8, R17, R26, R8 ;  /* 0x0000001a11087223 */ /* 0x000fc80000000008 */
[----:B------:R-:W-:-:S07]  /*0b50*/  FFMA R23, R15, R27, R8 ;  /* 0x0000001b0f177223 */ /* 0x000fce0000000008 */
.L_x_7:
[----:B------:R-:W-:Y:S05]  /*0b60*/  @!P2 BRA `(.L_x_6) ;  /* 0x0000000000f0a947 */ /* 0x000fea0003800000 */
[----:B------:R-:W-:Y:S01]  /*0b70*/  ISETP.NE.AND P2, PT, R7, RZ, PT ;  /* 0x000000ff0700720c */ /* 0x000fe20003f45270 */
[----:B------:R-:W-:-:S12]  /*0b80*/  @!P0 BRA `(.L_x_8) ;  /* 0x0000000000788947 */ /* 0x000fd80003800000 */
[----:B------:R-:W0:Y:S01]  /*0b90*/  LDC.64 R12, c[0x0][0x388] ;  /* 0x0000e200ff0c7b82 */ /* 0x000e220000000a00 */
[C---:B------:R-:W-:Y:S02]  /*0ba0*/  IADD3 R15, PT, PT, R9.reuse, UR8, RZ ;  /* 0x00000008090f7c10 */ /* 0x040fe4000fffe0ff */
[----:B------:R-:W-:Y:S02]  /*0bb0*/  IADD3 R21, PT, PT, R2, R9, RZ ;  /* 0x0000000902157210 */ /* 0x000fe40007ffe0ff */
[----:B------:R-:W-:Y:S02]  /*0bc0*/  IADD3 R8, P3, PT, R9, UR8, RZ ;  /* 0x0000000809087c10 */ /* 0x000fe4000ff7e0ff */
[----:B------:R-:W-:Y:S01]  /*0bd0*/  IADD3 R17, PT, PT, R21, 0x1, RZ ;  /* 0x0000000115117810 */ /* 0x000fe20007ffe0ff */
[----:B------:R-:W1:Y:S01]  /*0be0*/  LDC.64 R18, c[0x0][0x380] ;  /* 0x0000e000ff127b82 */ /* 0x000e620000000a00 */
[----:B------:R-:W-:-:S07]  /*0bf0*/  IADD3.X R20, PT, PT, RZ, RZ, RZ, P3, !PT ;  /* 0x000000ffff147210 */ /* 0x000fce0001ffe4ff */
[----:B------:R-:W2:Y:S01]  /*0c00*/  LDC.64 R10, c[0x0][0x388] ;  /* 0x0000e200ff0a7b82 */ /* 0x000ea20000000a00 */
[----:B------:R-:W-:Y:S01]  /*0c10*/  IADD3 R25, PT, PT, R21, 0x2, RZ ;  /* 0x0000000215197810 */ /* 0x000fe20007ffe0ff */
[----:B0-----:R-:W-:Y:S01]  /*0c20*/  IMAD.WIDE.U32 R12, R15, 0x4, R12 ;  /* 0x000000040f0c7825 */ /* 0x001fe200078e000c */
[----:B------:R-:W-:-:S05]  /*0c30*/  IADD3 R27, PT, PT, R21, 0x3, RZ ;  /* 0x00000003151b7810 */ /* 0x000fca0007ffe0ff */
[----:B------:R-:W3:Y:S01]  /*0c40*/  LDG.E R12, desc[UR6][R12.64] ;  /* 0x000000060c0c7981 */ /* 0x000ee2000c1e1900 */
[----:B-1----:R-:W-:-:S04]  /*0c50*/  IMAD.WIDE.U32 R14, R21, 0x4, R18 ;  /* 0x00000004150e7825 */ /* 0x002fc800078e0012 */
[----:B------:R-:W-:Y:S02]  /*0c60*/  IMAD.WIDE.U32 R16, R17, 0x4, R18 ;  /* 0x0000000411107825 */ /* 0x000fe400078e0012 */
[----:B------:R-:W3:Y:S01]  /*0c70*/  LDG.E R14, desc[UR6][R14.64] ;  /* 0x000000060e0e7981 */ /* 0x000ee2000c1e1900 */
[----:B--2---:R-:W-:-:S03]  /*0c80*/  LEA R10, P3, R8, R10, 0x2 ;  /* 0x0000000a080a7211 */ /* 0x004fc600078610ff */
[----:B------:R-:W2:Y:S01]  /*0c90*/  LDG.E R17, desc[UR6][R16.64] ;  /* 0x0000000610117981 */ /* 0x000ea2000c1e1900 */
[----:B------:R-:W-:Y:S01]  /*0ca0*/  LEA.HI.X R11, R8, R11, R20, 0x2, P3 ;  /* 0x0000000b080b7211 */ /* 0x000fe200018f1414 */
[----:B------:R-:W-:-:S04]  /*0cb0*/  IMAD.WIDE.U32 R20, R25, 0x4, R18 ;  /* 0x0000000419147825 */ /* 0x000fc800078e0012 */
[----:B------:R-:W2:Y:S01]  /*0cc0*/  LDG.E R8, desc[UR6][R10.64+0x4] ;  /* 0x000004060a087981 */ /* 0x000ea2000c1e1900 */
[----:B------:R-:W-:-:S03]  /*0cd0*/  IMAD.WIDE.U32 R18, R27, 0x4, R18 ;  /* 0x000000041b127825 */ /* 0x000fc600078e0012 */
[----:B------:R-:W4:Y:S04]  /*0ce0*/  LDG.E R21, desc[UR6][R20.64] ;  /* 0x0000000614157981 */ /* 0x000f28000c1e1900 */
[----:B------:R-:W4:Y:S04]  /*0cf0*/  LDG.E R22, desc[UR6][R10.64+0x8] ;  /* 0x000008060a167981 */ /* 0x000f28000c1e1900 */
[----:B------:R-:W5:Y:S04]  /*0d00*/  LDG.E R19, desc[UR6][R18.64] ;  /* 0x0000000612137981 */ /* 0x000f68000c1e1900 */
[----:B------:R-:W5:Y:S01]  /*0d10*/  LDG.E R13, desc[UR6][R10.64+0xc] ;  /* 0x00000c060a0d7981 */ /* 0x000f62000c1e1900 */
[----:B------:R-:W-:Y:S01]  /*0d20*/  IADD3 R9, PT, PT, R9, 0x4, RZ ;  /* 0x0000000409097810 */ /* 0x000fe20007ffe0ff */
[----:B---3--:R-:W-:-:S04]  /*0d30*/  FFMA R12, R14, R12, R23 ;  /* 0x0000000c0e0c7223 */ /* 0x008fc80000000017 */
[----:B--2---:R-:W-:-:S04]  /*0d40*/  FFMA R8, R17, R8, R12 ;  /* 0x0000000811087223 */ /* 0x004fc8000000000c */
[----:B----4-:R-:W-:-:S04]  /*0d50*/  FFMA R8, R21, R22, R8 ;  /* 0x0000001615087223 */ /* 0x010fc80000000008 */
[----:B-----5:R-:W-:-:S07]  /*0d60*/  FFMA R23, R19, R13, R8 ;  /* 0x0000000d13177223 */ /* 0x020fce0000000008 */
.L_x_8:
[----:B------:R-:W-:Y:S05]  /*0d70*/  @!P2 BRA `(.L_x_6) ;  /* 0x00000000006ca947 */ /* 0x000fea0003800000 */
[----:B------:R-:W0:Y:S01]  /*0d80*/  LDC.64 R14, c[0x0][0x388] ;  /* 0x0000e200ff0e7b82 */ /* 0x000e220000000a00 */
[----:B------:R-:W-:Y:S02]  /*0d90*/  IADD3 R13, PT, PT, R9, UR8, RZ ;  /* 0x00000008090d7c10 */ /* 0x000fe4000fffe0ff */
[----:B------:R-:W-:-:S05]  /*0da0*/  IADD3 R17, PT, PT, R2, R9, RZ ;  /* 0x0000000902117210 */ /* 0x000fca0007ffe0ff */
[----:B------:R-:W1:Y:S01]  /*0db0*/  LDC.64 R10, c[0x0][0x380] ;  /* 0x0000e000ff0a7b82 */ /* 0x000e620000000a00 */
[----:B0-----:R-:W-:-:S06]  /*0dc0*/  IMAD.WIDE.U32 R14, R13, 0x4, R14 ;  /* 0x000000040d0e7825 */ /* 0x001fcc00078e000e */
[----:B------:R-:W2:Y:S01]  /*0dd0*/  LDG.E R14, desc[UR6][R14.64] ;  /* 0x000000060e0e7981 */ /* 0x000ea2000c1e1900 */
[----:B-1----:R-:W-:-:S06]  /*0de0*/  IMAD.WIDE.U32 R12, R17, 0x4, R10 ;  /* 0x00000004110c7825 */ /* 0x002fcc00078e000a */
[----:B------:R-:W2:Y:S01]  /*0df0*/  LDG.E R12, desc[UR6][R12.64] ;  /* 0x000000060c0c7981 */ /* 0x000ea2000c1e1900 */
[----:B------:R-:W-:Y:S01]  /*0e00*/  ISETP.NE.AND P2, PT, R7, 0x1, PT ;  /* 0x000000010700780c */ /* 0x000fe20003f45270 */
[----:B--2---:R-:W-:-:S12]  /*0e10*/  FFMA R23, R12, R14, R23 ;  /* 0x0000000e0c177223 */ /* 0x004fd80000000017 */
[----:B------:R-:W-:Y:S05]  /*0e20*/  @!P2 BRA `(.L_x_6) ;  /* 0x000000000040a947 */ /* 0x000fea0003800000 */
[----:B------:R-:W0:Y:S01]  /*0e30*/  LDC.64 R12, c[0x0][0x388] ;  /* 0x0000e200ff0c7b82 */ /* 0x000e220000000a00 */
[----:B------:R-:W-:Y:S02]  /*0e40*/  ISETP.NE.AND P2, PT, R7, 0x2, PT ;  /* 0x000000020700780c */ /* 0x000fe40003f45270 */
[----:B------:R-:W-:Y:S02]  /*0e50*/  IADD3 R2, P3, PT, R9, UR8, RZ ;  /* 0x0000000809027c10 */ /* 0x000fe4000ff7e0ff */
[----:B------:R-:W-:Y:S02]  /*0e60*/  IADD3 R15, PT, PT, R17, 0x1, RZ ;  /* 0x00000001110f7810 */ /* 0x000fe40007ffe0ff */
[----:B------:R-:W-:-:S03]  /*0e70*/  IADD3.X R9, PT, PT, RZ, RZ, RZ, P3, !PT ;  /* 0x000000ffff097210 */ /* 0x000fc60001ffe4ff */
[----:B------:R-:W-:-:S04]  /*0e80*/  IMAD.WIDE.U32 R14, R15, 0x4, R10 ;  /* 0x000000040f0e7825 */ /* 0x000fc800078e000a */
[----:B------:R-:W-:Y:S02]  /*0e90*/  @P2 IADD3 R17, PT, PT, R17, 0x2, RZ ;  /* 0x0000000211112810 */ /* 0x000fe40007ffe0ff */
[----:B------:R-:W2:Y:S01]  /*0ea0*/  LDG.E R14, desc[UR6][R14.64] ;  /* 0x000000060e0e7981 */ /* 0x000ea2000c1e1900 */
[C---:B0-----:R-:W-:Y:S02]  /*0eb0*/  LEA R8, P3, R2.reuse, R12, 0x2 ;  /* 0x0000000c02087211 */ /* 0x041fe400078610ff */
[----:B------:R-:W-:Y:S02]  /*0ec0*/  @P2 IMAD.WIDE.U32 R10, R17, 0x4, R10 ;  /* 0x00000004110a2825 */ /* 0x000fe400078e000a */
[----:B------:R-:W-:-:S04]  /*0ed0*/  LEA.HI.X R9, R2, R13, R9, 0x2, P3 ;  /* 0x0000000d02097211 */ /* 0x000fc800018f1409 */
[----:B------:R-:W3:Y:S04]  /*0ee0*/  @P2 LDG.E R10, desc[UR6][R10.64] ;  /* 0x000000060a0a2981 */ /* 0x000ee8000c1e1900 */
[----:B------:R-:W2:Y:S04]  /*0ef0*/  LDG.E R2, desc[UR6][R8.64+0x4] ;  /* 0x0000040608027981 */ /* 0x000ea8000c1e1900 */
[----:B------:R-:W3:Y:S01]  /*0f00*/  @P2 LDG.E R12, desc[UR6][R8.64+0x8] ;  /* 0x00000806080c2981 */ /* 0x000ee2000c1e1900 */
[----:B--2---:R-:W-:-:S04]  /*0f10*/  FFMA R23, R14, R2, R23 ;  /* 0x000000020e177223 */ /* 0x004fc80000000017 */
[----:B---3--:R-:W-:-:S07]  /*0f20*/  @P2 FFMA R23, R10, R12, R23 ;  /* 0x0000000c0a172223 */ /* 0x008fce0000000017 */
.L_x_6:
[----:B------:R-:W-:Y:S05]  /*0f30*/  BRA.U UP1, `(.L_x_9) ;  /* 0xfffffff101a47547 */ /* 0x000fea000b83ffff */
.L_x_3:
[----:B------:R-:W0:Y:S01]  /*0f40*/  LDC.64 R4, c[0x0][0x390] ;  /* 0x0000e400ff047b82 */ /* 0x000e220000000a00 */
[----:B------:R-:W1:Y:S02]  /*0f50*/  LDCU UR4, c[0x0][0x3ac] ;  /* 0x00007580ff0477ac */ /* 0x000e640008000800 */
[----:B-1----:R-:W-:-:S04]  /*0f60*/  IMAD R3, R3, UR4, R0 ;  /* 0x0000000403037c24 */ /* 0x002fc8000f8e0200 */
[----:B0-----:R-:W-:-:S05]  /*0f70*/  IMAD.WIDE.U32 R2, R3, 0x4, R4 ;  /* 0x0000000403027825 */ /* 0x001fca00078e0004 */
[----:B------:R-:W-:Y:S01]  /*0f80*/  STG.E desc[UR6][R2.64], R23 ;  /* 0x0000001702007986 */ /* 0x000fe2000c101906 */
[----:B------:R-:W-:Y:S05]  /*0f90*/  EXIT ;  /* 0x000000000000794d */ /* 0x000fea0003800000 */
.L_x_10:
        /* <DEDUP_REMOVED lines=14> */
.L_x_18:


//--------------------- .text._Z7mmatrixPfS_S_iii --------------------------
	.section	.text._Z7mmatrixPfS_S_iii,"ax",@progbits
	.align	128
        .global         _Z7mmatrixPfS_S_iii
        .type           _Z7mmatrixPfS_S_iii,@function
        .size           _Z7mmatrixPfS_S_iii,(.L_x_19 - _Z7mmatrixPfS_S_iii)
        .other          _Z7mmatrixPfS_S_iii,@"STO_CUDA_ENTRY STV_DEFAULT"
_Z7mmatrixPfS_S_iii:
.text._Z7mmatrixPfS_S_iii:
[----:B------:R-:W-:Y:S01]  /*0000*/  LDC R1, c[0x0][0x37c] ;  /* 0x0000df00ff017b82 */ /* 0x000fe20000000800 */
[----:B------:R-:W0:Y:S07]  /*0010*/  S2R R2, SR_TID.Y ;  /* 0x0000000000027919 */ /* 0x000e2e0000002200 */
[----:B------:R-:W1:Y:S01]  /*0020*/  S2UR UR4, SR_CTAID.X ;  /* 0x00000000000479c3 */ /* 0x000e620000002500 */
[----:B------:R-:W2:Y:S01]  /*0030*/  LDCU UR7, c[0x0][0x398] ;  /* 0x00007300ff0777ac */ /* 0x000ea20008000800 */
[----:B------:R-:W3:Y:S06]  /*0040*/  S2R R7, SR_TID.X ;  /* 0x0000000000077919 */ /* 0x000eec0000002100 */
[----:B------:R-:W0:Y:S08]  /*0050*/  S2UR UR6, SR_CTAID.Y ;  /* 0x00000000000679c3 */ /* 0x000e300000002600 */
[----:B------:R-:W0:Y:S01]  /*0060*/  LDC R3, c[0x0][0x364] ;  /* 0x0000d900ff037b82 */ /* 0x000e220000000800 */
[----:B------:R-:W1:Y:S07]  /*0070*/  LDCU UR5, c[0x0][0x360] ;  /* 0x00006c00ff0577ac */ /* 0x000e6e0008000800 */
[----:B------:R-:W4:Y:S01]  /*0080*/  LDC R0, c[0x0][0x3a0] ;  /* 0x0000e800ff007b82 */ /* 0x000f220000000800 */
[----:B-1----:R-:W-:Y:S01]  /*0090*/  UIMAD UR4, UR4, UR5, URZ ;  /* 0x00000005040472a4 */ /* 0x002fe2000f8e02ff */
[----:B0-----:R-:W-:-:S05]  /*00a0*/  IMAD R3, R3, UR6, R2 ;  /* 0x0000000603037c24 */ /* 0x001fca000f8e0202 */
[----:B---3--:R-:W-:Y:S02]  /*00b0*/  IADD3 R5, PT, PT, R7, UR4, RZ ;  /* 0x0000000407057c10 */ /* 0x008fe4000fffe0ff */
[----:B--2---:R-:W-:-:S04]  /*00c0*/  ISETP.GE.U32.AND P0, PT, R3, UR7, PT ;  /* 0x0000000703007c0c */ /* 0x004fc8000bf06070 */
[----:B----4-:R-:W-:-:S13]  /*00d0*/  ISETP.GE.U32.OR P0, PT, R5, R0, P0 ;  /* 0x000000000500720c */ /* 0x010fda0000706470 */
[----:B------:R-:W-:Y:S05]  /*00e0*/  @P0 EXIT ;  /* 0x000000000000094d */ /* 0x000fea0003800000 */
[----:B------:R-:W0:Y:S01]  /*00f0*/  LDC R2, c[0x0][0x39c] ;  /* 0x0000e700ff027b82 */ /* 0x000e220000000800 */
[----:B------:R-:W1:Y:S01]  /*0100*/  LDCU.64 UR6, c[0x0][0x358] ;  /* 0x00006b00ff0677ac */ /* 0x000e620008000a00 */
[----:B------:R-:W-:Y:S01]  /*0110*/  HFMA2 R12, -RZ, RZ, 0, 0 ;  /* 0x00000000ff0c7431 */ /* 0x000fe200000001ff */
[----:B0-----:R-:W-:-:S13]  /*0120*/  ISETP.GE.AND P0, PT, R2, 0x1, PT ;  /* 0x000000010200780c */ /* 0x001fda0003f06270 */
[----:B-1----:R-:W-:Y:S05]  /*0130*/  @!P0 BRA `(.L_x_11) ;  /* 0x0000000800448947 */ /* 0x002fea0003800000 */
[C---:B------:R-:W-:Y:S02]  /*0140*/  ISETP.GE.U32.AND P1, PT, R2.reuse, 0x8, PT ;  /* 0x000000080200780c */ /* 0x040fe40003f26070 */
[----:B------:R-:W-:Y:S02]  /*0150*/  LOP3.LUT R4, R2, 0x7, RZ, 0xc0, !PT ;  /* 0x0000000702047812 */ /* 0x000fe400078ec0ff */
[----:B------:R-:W-:Y:S02]  /*0160*/  MOV R12, RZ ;  /* 0x000000ff000c7202 */ /* 0x000fe40000000f00 */
[----:B------:R-:W-:Y:S02]  /*0170*/  ISETP.NE.AND P0, PT, R4, RZ, PT ;  /* 0x000000ff0400720c */ /* 0x000fe40003f05270 */
[----:B------:R-:W-:-:S05]  /*0180*/  MOV R6, RZ ;  /* 0x000000ff00067202 */ /* 0x000fca0000000f00 */
[----:B------:R-:W-:Y:S06]  /*0190*/  @!P1 BRA `(.L_x_12) ;  /* 0x0000000400249947 */ /* 0x000fec0003800000 */
[----:B------:R-:W-:Y:S01]  /*01a0*/  LOP3.LUT R6, R2, 0x7ffffff8, RZ, 0xc0, !PT ;  /* 0x7ffffff802067812 */ /* 0x000fe200078ec0ff */
[C---:B------:R-:W-:Y:S01]  /*01b0*/  IMAD R11, R0.reuse, 0x3, R5 ;  /* 0x00000003000b7824 */ /* 0x040fe200078e0205 */
[C---:B------:R-:W-:Y:S01]  /*01c0*/  IADD3 R7, PT, PT, R0.reuse, UR4, R7 ;  /* 0x0000000400077c10 */ /* 0x040fe2000fffe007 */
[C-C-:B------:R-:W-:Y:S01]  /*01d0*/  IMAD R15, R0.reuse, 0x5, R5.reuse ;  /* 0x00000005000f7824 */ /* 0x140fe200078e0205 */
[CC--:B------:R-:W-:Y:S01]  /*01e0*/  LEA R9, R0.reuse, R5.reuse, 0x1 ;  /* 0x0000000500097211 */ /* 0x0c0fe200078e08ff */
[C-C-:B------:R-:W-:Y:S01]  /*01f0*/  IMAD R25, R0.reuse, 0x6, R5.reuse ;  /* 0x0000000600197824 */ /* 0x140fe200078e0205 */
[CC--:B------:R-:W-:Y:S01]  /*0200*/  LEA R13, R0.reuse, R5.reuse, 0x2 ;  /* 0x00000005000d7211 */ /* 0x0c0fe200078e10ff */
[----:B------:R-:W-:Y:S01]  /*0210*/  IMAD R27, R0, 0x7, R5 ;  /* 0x00000007001b7824 */ /* 0x000fe200078e0205 */
[----:B------:R-:W-:Y:S01]  /*0220*/  MOV R12, RZ ;  /* 0x000000ff000c7202 */ /* 0x000fe20000000f00 */
[----:B------:R-:W-:Y:S01]  /*0230*/  IMAD R8, R3, R2, 0x3 ;  /* 0x0000000303087424 */ /* 0x000fe200078e0202 */
[----:B------:R-:W-:-:S02]  /*0240*/  MOV R29, R5 ;  /* 0x00000005001d7202 */ /* 0x000fc40000000f00 */
[----:B------:R-:W-:-:S07]  /*0250*/  IADD3 R10, PT, PT, -R6, RZ, RZ ;  /* 0x000000ff060a7210 */ /* 0x000fce0007ffe1ff */
.L_x_13:
[----:B------:R-:W0:Y:S01]  /*0260*/  LDC.64 R20, c[0x0][0x380] ;  /* 0x0000e000ff147b82 */ /* 0x000e220000000a00 */
[----:B------:R-:W-:-:S07]  /*0270*/  IADD3 R23, PT, PT, R8, -0x3, RZ ;  /* 0xfffffffd08177810 */ /* 0x000fce0007ffe0ff */
[----:B------:R-:W1:Y:S01]  /*0280*/  LDC.64 R16, c[0x0][0x388] ;  /* 0x0000e200ff107b82 */ /* 0x000e620000000a00 */
[----:B0-----:R-:W-:-:S06]  /*0290*/  IMAD.WIDE.U32 R22, R23, 0x4, R20 ;  /* 0x0000000417167825 */ /* 0x001fcc00078e0014 */
[----:B------:R-:W2:Y:S01]  /*02a0*/  LDG.E R23, desc[UR6][R22.64] ;  /* 0x0000000616177981 */ /* 0x000ea2000c1e1900 */
[----:B-1----:R-:W-:-:S06]  /*02b0*/  IMAD.WIDE.U32 R18, R29, 0x4, R16 ;  /* 0x000000041d127825 */ /* 0x002fcc00078e0010 */
[----:B------:R-:W2:Y:S01]  /*02c0*/  LDG.E R18, desc[UR6][R18.64] ;  /* 0x0000000612127981 */ /* 0x000ea2000c1e1900 */
[C---:B------:R-:W-:Y:S02]  /*02d0*/  IADD3 R14, PT, PT, R8.reuse, -0x2, RZ ;  /* 0xfffffffe080e7810 */ /* 0x040fe40007ffe0ff */
[----:B------:R-:W-:Y:S01]  /*02e0*/  IADD3 R24, PT, PT, R8, -0x1, RZ ;  /* 0xffffffff08187810 */ /* 0x000fe20007ffe0ff */
[----:B--2---:R-:W-:Y:S02]  /*02f0*/  FFMA R12, R23, R18, R12 ;  /* 0x00000012170c7223 */ /* 0x004fe4000000000c */
[----:B------:R-:W-:-:S04]  /*0300*/  IMAD.WIDE.U32 R18, R14, 0x4, R20 ;  /* 0x000000040e127825 */ /* 0x000fc800078e0014 */
[----:B------:R-:W-:Y:S01]  /*0310*/  IMAD.WIDE.U32 R22, R7, 0x4, R16 ;  /* 0x0000000407167825 */ /* 0x000fe200078e0010 */
[----:B------:R0:W2:Y:S04]  /*0320*/  LDG.E R14, desc[UR6][R18.64] ;  /* 0x00000006120e7981 */ /* 0x0000a8000c1e1900 */
[----:B------:R1:W2:Y:S01]  /*0330*/  LDG.E R26, desc[UR6][R22.64] ;  /* 0x00000006161a7981 */ /* 0x0002a2000c1e1900 */
[----:B0-----:R-:W-:-:S04]  /*0340*/  IMAD.WIDE.U32 R18, R24, 0x4, R20 ;  /* 0x0000000418127825 */ /* 0x001fc800078e0014 */
[----:B-1----:R-:W-:Y:S01]  /*0350*/  IMAD.WIDE.U32 R22, R9, 0x4, R16 ;  /* 0x0000000409167825 */ /* 0x002fe200078e0010 */
[----:B------:R0:W3:Y:S04]  /*0360*/  LDG.E R24, desc[UR6][R18.64] ;  /* 0x0000000612187981 */ /* 0x0000e8000c1e1900 */
[----:B------:R1:W3:Y:S01]  /*0370*/  LDG.E R28, desc[UR6][R22.64] ;  /* 0x00000006161c7981 */ /* 0x0002e2000c1e1900 */
[----:B0-----:R-:W-:-:S04]  /*0380*/  IMAD.WIDE.U32 R18, R8, 0x4, R20 ;  /* 0x0000000408127825 */ /* 0x001fc800078e0014 */
[----:B-1----:R-:W-:-:S04]  /*0390*/  IMAD.WIDE.U32 R22, R11, 0x4, R16 ;  /* 0x000000040b167825 */ /* 0x002fc800078e0010 */
[----:B--2---:R-:W-:Y:S02]  /*03a0*/  FFMA R12, R14, R26, R12 ;  /* 0x0000001a0e0c7223 */ /* 0x004fe4000000000c */
[----:B------:R-:W2:Y:S04]  /*03b0*/  LDG.E R14, desc[UR6][R18.64] ;  /* 0x00000006120e7981 */ /* 0x000ea8000c1e1900 */
[----:B------:R0:W2:Y:S01]  /*03c0*/  LDG.E R26, desc[UR6][R22.64] ;  /* 0x00000006161a7981 */ /* 0x0000a2000c1e1900 */
[----:B---3--:R-:W-:Y:S01]  /*03d0*/  FFMA R12, R24, R28, R12 ;  /* 0x0000001c180c7223 */ /* 0x008fe2000000000c */
[----:B------:R-:W-:Y:S01]  /*03e0*/  IADD3 R24, PT, PT, R8, 0x1, RZ ;  /* 0x0000000108187810 */ /* 0x000fe20007ffe0ff */
[----:B0-----:R-:W-:-:S04]  /*03f0*/  IMAD.WIDE.U32 R22, R13, 0x4, R16 ;  /* 0x000000040d167825 */ /* 0x001fc800078e0010 */
[----:B------:R-:W-:Y:S01]  /*0400*/  IMAD.WIDE.U32 R18, R24, 0x4, R20 ;  /* 0x0000000418127825 */ /* 0x000fe200078e0014 */
[----:B------:R-:W3:Y:S04]  /*0410*/  LDG.E R28, desc[UR6][R22.64] ;  /* 0x00000006161c7981 */ /* 0x000ee8000c1e1900 */
[----:B------:R0:W3:Y:S01]  /*0420*/  LDG.E R24, desc[UR6][R18.64] ;  /* 0x0000000612187981 */ /* 0x0000e2000c1e1900 */
[----:B--2---:R-:W-:Y:S01]  /*0430*/  FFMA R12, R14, R26, R12 ;  /* 0x0000001a0e0c7223 */ /* 0x004fe2000000000c */
[C---:B------:R-:W-:Y:S02]  /*0440*/  IADD3 R26, PT, PT, R8.reuse, 0x3, RZ ;  /* 0x00000003081a7810 */ /* 0x040fe40007ffe0ff */
[----:B------:R-:W-:-:S03]  /*0450*/  IADD3 R14, PT, PT, R8, 0x2, RZ ;  /* 0x00000002080e7810 */ /* 0x000fc60007ffe0ff */
[----:B0-----:R-:W-:Y:S01]  /*0460*/  IMAD.WIDE.U32 R18, R26, 0x4, R20 ;  /* 0x000000041a127825 */ /* 0x001fe200078e0014 */
[----:B------:R-:W-:-:S03]  /*0470*/  IADD3 R26, PT, PT, R8, 0x4, RZ ;  /* 0x00000004081a7810 */ /* 0x000fc60007ffe0ff */
[--C-:B------:R-:W-:Y:S02]  /*0480*/  IMAD.WIDE.U32 R22, R14, 0x4, R20.reuse ;  /* 0x000000040e167825 */ /* 0x100fe400078e0014 */
[----:B------:R0:W2:Y:S02]  /*0490*/  LDG.E R14, desc[UR6][R18.64] ;  /* 0x00000006120e7981 */ /* 0x0000a4000c1e1900 */
[----:B------:R-:W-:-:S04]  /*04a0*/  IMAD.WIDE.U32 R20, R26, 0x4, R20 ;  /* 0x000000041a147825 */ /* 0x000fc800078e0014 */
[----:B---3--:R-:W-:Y:S02]  /*04b0*/  FFMA R12, R24, R28, R12 ;  /* 0x0000001c180c7223 */ /* 0x008fe4000000000c */
[----:B------:R-:W3:Y:S01]  /*04c0*/  LDG.E R21, desc[UR6][R20.64] ;  /* 0x0000000614157981 */ /* 0x000ee2000c1e1900 */
[----:B0-----:R-:W-:-:S03]  /*04d0*/  IMAD.WIDE.U32 R18, R15, 0x4, R16 ;  /* 0x000000040f127825 */ /* 0x001fc600078e0010 */
[----:B------:R0:W4:Y:S04]  /*04e0*/  LDG.E R24, desc[UR6][R22.64] ;  /* 0x0000000616187981 */ /* 0x000128000c1e1900 */
[----:B------:R-:W4:Y:S01]  /*04f0*/  LDG.E R26, desc[UR6][R18.64] ;  /* 0x00000006121a7981 */ /* 0x000f22000c1e1900 */
[----:B0-----:R-:W-:-:S04]  /*0500*/  IMAD.WIDE.U32 R22, R25, 0x4, R16 ;  /* 0x0000000419167825 */ /* 0x001fc800078e0010 */
[----:B------:R-:W-:Y:S01]  /*0510*/  IMAD.WIDE.U32 R16, R27, 0x4, R16 ;  /* 0x000000041b107825 */ /* 0x000fe200078e0010 */
[----:B------:R-:W2:Y:S05]  /*0520*/  LDG.E R28, desc[UR6][R22.64] ;  /* 0x00000006161c7981 */ /* 0x000eaa000c1e1900 */
[----:B------:R-:W3:Y:S01]  /*0530*/  LDG.E R16, desc[UR6][R16.64] ;  /* 0x0000000610107981 */ /* 0x000ee2000c1e1900 */
[----:B------:R-:W-:-:S04]  /*0540*/  IADD3 R10, PT, PT, R10, 0x8, RZ ;  /* 0x000000080a0a7810 */ /* 0x000fc80007ffe0ff */
[----:B------:R-:W-:Y:S02]  /*0550*/  ISETP.NE.AND P1, PT, R10, RZ, PT ;  /* 0x000000ff0a00720c */ /* 0x000fe40003f25270 */
[----:B------:R-:W-:Y:S02]  /*0560*/  IADD3 R8, PT, PT, R8, 0x8, RZ ;  /* 0x0000000808087810 */ /* 0x000fe40007ffe0ff */
[C---:B------:R-:W-:Y:S02]  /*0570*/  LEA R7, R0.reuse, R7, 0x3 ;  /* 0x0000000700077211 */ /* 0x040fe400078e18ff */
[C---:B------:R-:W-:Y:S02]  /*0580*/  LEA R9, R0.reuse, R9, 0x3 ;  /* 0x0000000900097211 */ /* 0x040fe400078e18ff */
[C---:B------:R-:W-:Y:S02]  /*0590*/  LEA R11, R0.reuse, R11, 0x3 ;  /* 0x0000000b000b7211 */ /* 0x040fe400078e18ff */
[----:B------:R-:W-:-:S02]  /*05a0*/  LEA R13, R0, R13, 0x3 ;  /* 0x0000000d000d7211 */ /* 0x000fc400078e18ff */
[C---:B------:R-:W-:Y:S02]  /*05b0*/  LEA R15, R0.reuse, R15, 0x3 ;  /* 0x0000000f000f7211 */ /* 0x040fe400078e18ff */
[C---:B------:R-:W-:Y:S02]  /*05c0*/  LEA R25, R0.reuse, R25, 0x3 ;  /* 0x0000001900197211 */ /* 0x040fe400078e18ff */
[C---:B------:R-:W-:Y:S02]  /*05d0*/  LEA R27, R0.reuse, R27, 0x3 ;  /* 0x0000001b001b7211 */ /* 0x040fe400078e18ff */
[----:B------:R-:W-:Y:S01]  /*05e0*/  LEA R29, R0, R29, 0x3 ;  /* 0x0000001d001d7211 */ /* 0x000fe200078e18ff */
[----:B----4-:R-:W-:-:S04]  /*05f0*/  FFMA R12, R24, R26, R12 ;  /* 0x0000001a180c7223 */ /* 0x010fc8000000000c */
[----:B--2---:R-:W-:-:S04]  /*0600*/  FFMA R12, R14, R28, R12 ;  /* 0x0000001c0e0c7223 */ /* 0x004fc8000000000c */
[----:B---3--:R-:W-:Y:S01]  /*0610*/  FFMA R12, R21, R16, R12 ;  /* 0x00000010150c7223 */ /* 0x008fe2000000000c */
[----:B------:R-:W-:Y:S06]  /*0620*/  @P1 BRA `(.L_x_13) ;  /* 0xfffffffc000c1947 */ /* 0x000fec000383ffff */
.L_x_12:
[----:B------:R-:W-:Y:S05]  /*0630*/  @!P0 BRA `(.L_x_11) ;  /* 0x0000000400048947 */ /* 0x000fea0003800000 */
[----:B------:R-:W-:Y:S02]  /*0640*/  ISETP.GE.U32.AND P0, PT, R4, 0x4, PT ;  /* 0x000000040400780c */ /* 0x000fe40003f06070 */
[----:B------:R-:W-:-:S04]  /*0650*/  LOP3.LUT R13, R2, 0x3, RZ, 0xc0, !PT ;  /* 0x00000003020d7812 */ /* 0x000fc800078ec0ff */
[----:B------:R-:W-:-:S07]  /*0660*/  ISETP.NE.AND P1, PT, R13, RZ, PT ;  /* 0x000000ff0d00720c */ /* 0x000fce0003f25270 */
[----:B------:R-:W-:Y:S06]  /*0670*/  @!P0 BRA `(.L_x_14) ;  /* 0x00000000007c8947 */ /* 0x000fec0003800000 */
[----:B------:R-:W0:Y:S01]  /*0680*/  LDC.64 R8, c[0x0][0x388] ;  /* 0x0000e200ff087b82 */ /* 0x000e220000000a00 */
[----:B------:R-:W-:Y:S02]  /*0690*/  IMAD R15, R3, R2, R6 ;  /* 0x00000002030f7224 */ /* 0x000fe400078e0206 */
[----:B------:R-:W-:-:S03]  /*06a0*/  IMAD R17, R6, R0, R5 ;  /* 0x0000000006117224 */ /* 0x000fc600078e0205 */
[C---:B------:R-:W-:Y:S02]  /*06b0*/  IADD3 R23, PT, PT, R15.reuse, 0x1, RZ ;  /* 0x000000010f177810 */ /* 0x040fe40007ffe0ff */
[----:B------:R-:W1:Y:S01]  /*06c0*/  LDC.64 R10, c[0x0][0x380] ;  /* 0x0000e000ff0a7b82 */ /* 0x000e620000000a00 */
[C---:B------:R-:W-:Y:S02]  /*06d0*/  IADD3 R27, PT, PT, R15.reuse, 0x2, RZ ;  /* 0x000000020f1b7810 */ /* 0x040fe40007ffe0ff */
[----:B------:R-:W-:Y:S01]  /*06e0*/  IADD3 R4, PT, PT, R15, 0x3, RZ ;  /* 0x000000030f047810 */ /* 0x000fe20007ffe0ff */
[C---:B0-----:R-:W-:Y:S01]  /*06f0*/  IMAD.WIDE.U32 R20, R17.reuse, 0x4, R8 ;  /* 0x0000000411147825 */ /* 0x041fe200078e0008 */
[----:B------:R-:W-:-:S04]  /*0700*/  IADD3 R17, PT, PT, R17, R0, RZ ;  /* 0x0000000011117210 */ /* 0x000fc80007ffe0ff */
[-C--:B------:R-:W-:Y:S01]  /*0710*/  IADD3 R29, PT, PT, R17, R0.reuse, RZ ;  /* 0x00000000111d7210 */ /* 0x080fe20007ffe0ff */
[--C-:B-1----:R-:W-:Y:S01]  /*0720*/  IMAD.WIDE.U32 R24, R15, 0x4, R10.reuse ;  /* 0x000000040f187825 */ /* 0x102fe200078e000a */
[----:B------:R-:W2:Y:S03]  /*0730*/  LDG.E R20, desc[UR6][R20.64] ;  /* 0x0000000614147981 */ /* 0x000ea6000c1e1900 */
[----:B------:R-:W-:Y:S01]  /*0740*/  IMAD.WIDE.U32 R22, R23, 0x4, R10 ;  /* 0x0000000417167825 */ /* 0x000fe200078e000a */
[----:B------:R-:W2:Y:S03]  /*0750*/  LDG.E R7, desc[UR6][R24.64] ;  /* 0x0000000618077981 */ /* 0x000ea6000c1e1900 */
[----:B------:R-:W-:Y:S02]  /*0760*/  IMAD.WIDE.U32 R18, R17, 0x4, R8 ;  /* 0x0000000411127825 */ /* 0x000fe400078e0008 */
[----:B------:R-:W3:Y:S02]  /*0770*/  LDG.E R22, desc[UR6][R22.64] ;  /* 0x0000000616167981 */ /* 0x000ee4000c1e1900 */
[----:B------:R-:W-:Y:S01]  /*0780*/  IMAD.WIDE.U32 R14, R27, 0x4, R10 ;  /* 0x000000041b0e7825 */ /* 0x000fe200078e000a */
[C---:B------:R-:W-:Y:S01]  /*0790*/  IADD3 R27, PT, PT, R29.reuse, R0, RZ ;  /* 0x000000001d1b7210 */ /* 0x040fe20007ffe0ff */
[----:B------:R-:W3:Y:S02]  /*07a0*/  LDG.E R19, desc[UR6][R18.64] ;  /* 0x0000000612137981 */ /* 0x000ee4000c1e1900 */
[----:B------:R-:W-:-:S02]  /*07b0*/  IMAD.WIDE.U32 R16, R29, 0x4, R8 ;  /* 0x000000041d107825 */ /* 0x000fc400078e0008 */
[----:B------:R-:W4:Y:S02]  /*07c0*/  LDG.E R14, desc[UR6][R14.64] ;  /* 0x000000060e0e7981 */ /* 0x000f24000c1e1900 */
[----:B------:R-:W-:Y:S02]  /*07d0*/  IMAD.WIDE.U32 R10, R4, 0x4, R10 ;  /* 0x00000004040a7825 */ /* 0x000fe400078e000a */
[----:B------:R-:W4:Y:S02]  /*07e0*/  LDG.E R16, desc[UR6][R16.64] ;  /* 0x0000000610107981 */ /* 0x000f24000c1e1900 */
[----:B------:R-:W-:Y:S02]  /*07f0*/  IMAD.WIDE.U32 R8, R27, 0x4, R8 ;  /* 0x000000041b087825 */ /* 0x000fe400078e0008 */
[----:B------:R-:W5:Y:S04]  /*0800*/  LDG.E R10, desc[UR6][R10.64] ;  /* 0x000000060a0a7981 */ /* 0x000f68000c1e1900 */
[----:B------:R-:W5:Y:S01]  /*0810*/  LDG.E R8, desc[UR6][R8.64] ;  /* 0x0000000608087981 */ /* 0x000f62000c1e1900 */
[----:B------:R-:W-:Y:S01]  /*0820*/  IADD3 R6, PT, PT, R6, 0x4, RZ ;  /* 0x0000000406067810 */ /* 0x000fe20007ffe0ff */
[----:B--2---:R-:W-:-:S04]  /*0830*/  FFMA R7, R7, R20, R12 ;  /* 0x0000001407077223 */ /* 0x004fc8000000000c */
[----:B---3--:R-:W-:-:S04]  /*0840*/  FFMA R7, R22, R19, R7 ;  /* 0x0000001316077223 */ /* 0x008fc80000000007 */
[----:B----4-:R-:W-:-:S04]  /*0850*/  FFMA R7, R14, R16, R7 ;  /* 0x000000100e077223 */ /* 0x010fc80000000007 */
[----:B-----5:R-:W-:-:S07]  /*0860*/  FFMA R12, R10, R8, R7 ;  /* 0x000000080a0c7223 */ /* 0x020fce0000000007 */
.L_x_14:
[----:B------:R-:W-:Y:S05]  /*0870*/  @!P1 BRA `(.L_x_11) ;  /* 0x0000000000749947 */ /* 0x000fea0003800000 */
[----:B------:R-:W0:Y:S01]  /*0880*/  LDC.64 R8, c[0x0][0x388] ;  /* 0x0000e200ff087b82 */ /* 0x000e220000000a00 */
[----:B------:R-:W-:Y:S02]  /*0890*/  ISETP.NE.AND P0, PT, R13, 0x1, PT ;  /* 0x000000010d00780c */ /* 0x000fe40003f05270 */
[----:B------:R-:W-:-:S04]  /*08a0*/  LOP3.LUT R4, R2, 0x1, RZ, 0xc0, !PT ;  /* 0x0000000102047812 */ /* 0x000fc800078ec0ff */
[----:B------:R-:W-:Y:S01]  /*08b0*/  ISETP.NE.U32.AND P1, PT, R4, 0x1, PT ;  /* 0x000000010400780c */ /* 0x000fe20003f25070 */
[----:B------:R-:W1:Y:S06]  /*08c0*/  LDC.64 R18, c[0x0][0x380] ;  /* 0x0000e000ff127b82 */ /* 0x000e6c0000000a00 */
[----:B------:R-:W-:Y:S02]  /*08d0*/  @P0 IMAD R7, R3, R2, R6 ;  /* 0x0000000203070224 */ /* 0x000fe400078e0206 */
[----:B------:R-:W2:Y:S01]  /*08e0*/  LDC.64 R10, c[0x0][0x380] ;  /* 0x0000e000ff0a7b82 */ /* 0x000ea20000000a00 */
[C---:B------:R-:W-:Y:S01]  /*08f0*/  @P0 IMAD R17, R6.reuse, R0, R5 ;  /* 0x0000000006110224 */ /* 0x040fe200078e0205 */
[----:B------:R-:W-:-:S02]  /*0900*/  @P0 IADD3 R6, PT, PT, R6, 0x2, RZ ;  /* 0x0000000206060810 */ /* 0x000fc40007ffe0ff */
[----:B------:R-:W-:Y:S02]  /*0910*/  @P0 IADD3 R13, PT, PT, R7, 0x1, RZ ;  /* 0x00000001070d0810 */ /* 0x000fe40007ffe0ff */
[C---:B------:R-:W-:Y:S02]  /*0920*/  @P0 IADD3 R23, PT, PT, R17.reuse, R0, RZ ;  /* 0x0000000011170210 */ /* 0x040fe40007ffe0ff */
[----:B------:R-:W3:Y:S01]  /*0930*/  LDC.64 R14, c[0x0][0x388] ;  /* 0x0000e200ff0e7b82 */ /* 0x000ee20000000a00 */
[----:B0-----:R-:W-:-:S04]  /*0940*/  @P0 IMAD.WIDE.U32 R16, R17, 0x4, R8 ;  /* 0x0000000411100825 */ /* 0x001fc800078e0008 */
[----:B------:R-:W-:Y:S02]  /*0950*/  @P0 IMAD.WIDE.U32 R8, R23, 0x4, R8 ;  /* 0x0000000417080825 */ /* 0x000fe400078e0008 */
[----:B------:R-:W4:Y:S02]  /*0960*/  @P0 LDG.E R16, desc[UR6][R16.64] ;  /* 0x0000000610100981 */ /* 0x000f24000c1e1900 */
[--C-:B-1----:R-:W-:Y:S02]  /*0970*/  @P0 IMAD.WIDE.U32 R20, R7, 0x4, R18.reuse ;  /* 0x0000000407140825 */ /* 0x102fe400078e0012 */
[----:B------:R-:W5:Y:S02]  /*0980*/  @P0 LDG.E R8, desc[UR6][R8.64] ;  /* 0x0000000608080981 */ /* 0x000f64000c1e1900 */
[----:B------:R-:W-:Y:S02]  /*0990*/  @P0 IMAD.WIDE.U32 R18, R13, 0x4, R18 ;  /* 0x000000040d120825 */ /* 0x000fe400078e0012 */
[----:B------:R-:W4:Y:S02]  /*09a0*/  @P0 LDG.E R7, desc[UR6][R20.64] ;  /* 0x0000000614070981 */ /* 0x000f24000c1e1900 */
[----:B------:R-:W-:-:S02]  /*09b0*/  @!P1 IMAD R13, R3, R2, R6 ;  /* 0x00000002030d9224 */ /* 0x000fc400078e0206 */
[----:B------:R-:W-:Y:S01]  /*09c0*/  @!P1 IMAD R23, R6, R0, R5 ;  /* 0x0000000006179224 */ /* 0x000fe200078e0205 */
[----:B------:R-:W5:Y:S01]  /*09d0*/  @P0 LDG.E R18, desc[UR6][R18.64] ;  /* 0x0000000612120981 */ /* 0x000f62000c1e1900 */
[----:B--2---:R-:W-:-:S04]  /*09e0*/  @!P1 IMAD.WIDE.U32 R10, R13, 0x4, R10 ;  /* 0x000000040d0a9825 */ /* 0x004fc800078e000a */
[----:B---3--:R-:W-:Y:S02]  /*09f0*/  @!P1 IMAD.WIDE.U32 R14, R23, 0x4, R14 ;  /* 0x00000004170e9825 */ /* 0x008fe400078e000e */
[----:B------:R-:W2:Y:S04]  /*0a00*/  @!P1 LDG.E R11, desc[UR6][R10.64] ;  /* 0x000000060a0b9981 */ /* 0x000ea8000c1e1900 */
[----:B------:R-:W2:Y:S01]  /*0a10*/  @!P1 LDG.E R14, desc[UR6][R14.64] ;  /* 0x000000060e0e9981 */ /* 0x000ea2000c1e1900 */
[----:B----4-:R-:W-:-:S04]  /*0a20*/  @P0 FFMA R7, R7, R16, R12 ;  /* 0x0000001007070223 */ /* 0x010fc8000000000c */
[----:B-----5:R-:W-:-:S04]  /*0a30*/  @P0 FFMA R12, R18, R8, R7 ;  /* 0x00000008120c0223 */ /* 0x020fc80000000007 */
[----:B--2---:R-:W-:-:S07]  /*0a40*/  @!P1 FFMA R12, R11, R14, R12 ;  /* 0x0000000e0b0c9223 */ /* 0x004fce000000000c */
.L_x_11:
[----:B------:R-:W0:Y:S01]  /*0a50*/  LDC.64 R6, c[0x0][0x390] ;  /* 0x0000e400ff067b82 */ /* 0x000e220000000a00 */
[----:B------:R-:W-:-:S04]  /*0a60*/  IMAD R3, R3, R0, R5 ;  /* 0x0000000003037224 */ /* 0x000fc800078e0205 */
[----:B0-----:R-:W-:-:S05]  /*0a70*/  IMAD.WIDE.U32 R2, R3, 0x4, R6 ;  /* 0x0000000403027825 */ /* 0x001fca00078e0006 */
[----:B------:R-:W-:Y:S01]  /*0a80*/  STG.E desc[UR6][R2.64], R12 ;  /* 0x0000000c02007986 */ /* 0x000fe2000c101906 */
[----:B------:R-:W-:Y:S05]  /*0a90*/  EXIT ;  /* 0x000000000000794d */ /* 0x000fea0003800000 */
.L_x_15:
        /* <DEDUP_REMOVED lines=14> */
.L_x_19:


//--------------------- .nv.shared.reserved.0     --------------------------
	.section	.nv.shared.reserved.0,"aw",@nobits
	.weak		__nv_reservedSMEM_offset_0_alias
	.size		__nv_reservedSMEM_offset_0_alias, 0, 64
	.other		__nv_reservedSMEM_offset_0_alias,@"STO_CUDA_RESERVED_SHARED STV_DEFAULT"
__nv_reservedSMEM_offset_0_alias:
	.zero		0
	.zero		64


//--------------------- .nv.constant0._Z11gpuMVSparsePfS_PiS0_S_i --------------------------
	.section	.nv.constant0._Z11gpuMVSparsePfS_PiS0_S_i,"a",@progbits
	.sectionflags	@""
	.align	4
.nv.constant0._Z11gpuMVSparsePfS_PiS0_S_i:
	.zero		940


//--------------------- .nv.constant0._Z17gpuMatrixTranposePfS_ii --------------------------
	.section	.nv.constant0._Z17gpuMatrixTranposePfS_ii,"a",@progbits
	.sectionflags	@""
	.align	4
.nv.constant0._Z17gpuMatrixTranposePfS_ii:
	.zero		920


//--------------------- .nv.constant0._Z13gpuMatrixConvPfS_S_iiiiii --------------------------
	.section	.nv.constant0._Z13gpuMatrixConvPfS_S_iiiiii,"a",@progbits
	.sectionflags	@""
	.align	4
.nv.constant0._Z13gpuMatrixConvPfS_S_iiiiii:
	.zero		944


//--------------------- .nv.constant0._Z7mmatrixPfS_S_iii --------------------------
	.section	.nv.constant0._Z7mmatrixPfS_S_iii,"a",@progbits
	.sectionflags	@""
	.align	4
.nv.constant0._Z7mmatrixPfS_S_iii:
	.zero		932


//--------------------- SYMBOLS --------------------------

	.type		.nv.reservedSmem.offset0,@object
	.size		.nv.reservedSmem.offset0,0x4
